	.target	sm_90a

	.elftype	@"ET_EXEC"


//--------------------- .note.nv.tkinfo           --------------------------
	.section	.note.nv.tkinfo,"",@"SHT_NOTE"
	.sectionflags	@"SHF_NOTE_NV_TKINFO"
	.tkinfo
        /*0018*/ 	.word	0x00000002
        /*0030*/ 	.string	""
        /*0030*/ 	.string	"ptxas"
        /*0030*/ 	.string	"Cuda compilation tools, release 13.0, V13.0.88"
        /*0030*/ 	.string	"Build cuda_13.0.r13.0/compiler.36424714_0"
        /*0030*/ 	.string	"-arch sm_90a -m 64 "



//--------------------- .note.nv.cuinfo           --------------------------
	.section	.note.nv.cuinfo,"",@"SHT_NOTE"
	.sectionflags	@"SHF_NOTE_NV_CUINFO"
        /*0018*/ 	.short	0x0002
        /*001a*/ 	.short	0x005a
        /*001c*/ 	.short	0x0082
	.zero		2


//--------------------- .nv.info                  --------------------------
	.section	.nv.info,"",@"SHT_CUDA_INFO"
	.align	4


	//----- nvinfo : EIATTR_REGCOUNT
	.align		4
        /*0000*/ 	.byte	0x04, 0x2f
        /*0002*/ 	.short	(.L_12 - .L_11)
	.align		4
.L_11:
        /*0004*/ 	.word	index@(_ZN7cutlass13device_kernelINS_4gemm6kernel13GemmUniversalIN4cute5tupleIJiiiiEEENS1_10collective13CollectiveMmaINS1_37MainloopSm90TmaGmmaWarpSpecializedFP8ILi37ENS5_IJNS4_1CILi2EEENSA_ILi1EEESC_EEENS1_32KernelTmaWarpSpecializedPingpongEEENS5_IJNSA_ILi64EEENSA_ILi128EEENSA_ILi32EEEEEENS_12float_e5m2_tENS5_IJlSC_lEEESK_SL_NS4_8TiledMMAINS4_8MMA_AtomIJNS4_4SM904GMMA31MMA_64x128x32_F32E5M2E5M2_SS_TNILNSP_7ScaleInE1ELSR_1EEEEEENS4_6LayoutINS5_IJSC_SC_SC_EEENS5_IJNSA_ILi0EEESW_SW_EEEEENS5_IJNS4_10UnderscoreESZ_SZ_EEEEENS4_13SM90_TMA_LOADENS4_14ComposedLayoutINS4_7SwizzleILi1ELi4ELi3EEENS4_18smem_ptr_flag_bitsILi8EEENSU_INS5_IJNSA_ILi8EEESI_EEENS5_IJSI_SC_EEEEEEEvNS4_8identityENS4_23SM90_TMA_LOAD_MULTICASTES1C_vS1D_EENS_8epilogue10collective6detail29Sm90TmaWarpSpecializedAdapterINS1H_15DefaultEpilogueISK_SL_SL_NS1G_6thread17LinearCombinationISK_Li1EffLNS1L_9ScaleType4KindE0ELNS_15FloatRoundStyleE2ESK_EENS1_15EpilogueDefaultEEEEEvvEEEEvNT_6ParamsE)
        /*0008*/ 	.word	0x000000a8


	//----- nvinfo : EIATTR_FRAME_SIZE
	.align		4
.L_12:
        /*000c*/ 	.byte	0x04, 0x11
        /*000e*/ 	.short	(.L_14 - .L_13)
	.align		4
.L_13:
        /*0010*/ 	.word	index@(_ZN7cutlass13device_kernelINS_4gemm6kernel13GemmUniversalIN4cute5tupleIJiiiiEEENS1_10collective13CollectiveMmaINS1_37MainloopSm90TmaGmmaWarpSpecializedFP8ILi37ENS5_IJNS4_1CILi2EEENSA_ILi1EEESC_EEENS1_32KernelTmaWarpSpecializedPingpongEEENS5_IJNSA_ILi64EEENSA_ILi128EEENSA_ILi32EEEEEENS_12float_e5m2_tENS5_IJlSC_lEEESK_SL_NS4_8TiledMMAINS4_8MMA_AtomIJNS4_4SM904GMMA31MMA_64x128x32_F32E5M2E5M2_SS_TNILNSP_7ScaleInE1ELSR_1EEEEEENS4_6LayoutINS5_IJSC_SC_SC_EEENS5_IJNSA_ILi0EEESW_SW_EEEEENS5_IJNS4_10UnderscoreESZ_SZ_EEEEENS4_13SM90_TMA_LOADENS4_14ComposedLayoutINS4_7SwizzleILi1ELi4ELi3EEENS4_18smem_ptr_flag_bitsILi8EEENSU_INS5_IJNSA_ILi8EEESI_EEENS5_IJSI_SC_EEEEEEEvNS4_8identityENS4_23SM90_TMA_LOAD_MULTICASTES1C_vS1D_EENS_8epilogue10collective6detail29Sm90TmaWarpSpecializedAdapterINS1H_15DefaultEpilogueISK_SL_SL_NS1G_6thread17LinearCombinationISK_Li1EffLNS1L_9ScaleType4KindE0ELNS_15FloatRoundStyleE2ESK_EENS1_15EpilogueDefaultEEEEEvvEEEEvNT_6ParamsE)
        /*0014*/ 	.word	0x00000000


	//----- nvinfo : EIATTR_MIN_STACK_SIZE
	.align		4
.L_14:
        /*0018*/ 	.byte	0x04, 0x12
        /*001a*/ 	.short	(.L_16 - .L_15)
	.align		4
.L_15:
        /*001c*/ 	.word	index@(_ZN7cutlass13device_kernelINS_4gemm6kernel13GemmUniversalIN4cute5tupleIJiiiiEEENS1_10collective13CollectiveMmaINS1_37MainloopSm90TmaGmmaWarpSpecializedFP8ILi37ENS5_IJNS4_1CILi2EEENSA_ILi1EEESC_EEENS1_32KernelTmaWarpSpecializedPingpongEEENS5_IJNSA_ILi64EEENSA_ILi128EEENSA_ILi32EEEEEENS_12float_e5m2_tENS5_IJlSC_lEEESK_SL_NS4_8TiledMMAINS4_8MMA_AtomIJNS4_4SM904GMMA31MMA_64x128x32_F32E5M2E5M2_SS_TNILNSP_7ScaleInE1ELSR_1EEEEEENS4_6LayoutINS5_IJSC_SC_SC_EEENS5_IJNSA_ILi0EEESW_SW_EEEEENS5_IJNS4_10UnderscoreESZ_SZ_EEEEENS4_13SM90_TMA_LOADENS4_14ComposedLayoutINS4_7SwizzleILi1ELi4ELi3EEENS4_18smem_ptr_flag_bitsILi8EEENSU_INS5_IJNSA_ILi8EEESI_EEENS5_IJSI_SC_EEEEEEEvNS4_8identityENS4_23SM90_TMA_LOAD_MULTICASTES1C_vS1D_EENS_8epilogue10collective6detail29Sm90TmaWarpSpecializedAdapterINS1H_15DefaultEpilogueISK_SL_SL_NS1G_6thread17LinearCombinationISK_Li1EffLNS1L_9ScaleType4KindE0ELNS_15FloatRoundStyleE2ESK_EENS1_15EpilogueDefaultEEEEEvvEEEEvNT_6ParamsE)
        /*0020*/ 	.word	0x00000000
.L_16:


//--------------------- .nv.compat                --------------------------
	.section	.nv.compat,"",@"SHT_CUDA_COMPAT_INFO"
	.align	4
        /*0000*/ 	.byte	0x02, 0x09, 0x01, 0x00, 0x02, 0x02, 0x04, 0x00, 0x02, 0x05, 0x05, 0x00, 0x03, 0x07, 0x01, 0x01
        /*0010*/ 	.byte	0x02, 0x03, 0x01, 0x00, 0x02, 0x06, 0x01, 0x00, 0x04, 0x0b, 0x08, 0x00, 0x00, 0x00, 0x00, 0x00
        /*0020*/ 	.byte	0x00, 0x00, 0x00, 0x00


//--------------------- .nv.info._ZN7cutlass13device_kernelINS_4gemm6kernel13GemmUniversalIN4cute5tupleIJiiiiEEENS1_10collective13CollectiveMmaINS1_37MainloopSm90TmaGmmaWarpSpecializedFP8ILi37ENS5_IJNS4_1CILi2EEENSA_ILi1EEESC_EEENS1_32KernelTmaWarpSpecializedPingpongEEENS5_IJNSA_ILi64EEENSA_ILi128EEENSA_ILi32EEEEEENS_12float_e5m2_tENS5_IJlSC_lEEESK_SL_NS4_8TiledMMAINS4_8MMA_AtomIJNS4_4SM904GMMA31MMA_64x128x32_F32E5M2E5M2_SS_TNILNSP_7ScaleInE1ELSR_1EEEEEENS4_6LayoutINS5_IJSC_SC_SC_EEENS5_IJNSA_ILi0EEESW_SW_EEEEENS5_IJNS4_10UnderscoreESZ_SZ_EEEEENS4_13SM90_TMA_LOADENS4_14ComposedLayoutINS4_7SwizzleILi1ELi4ELi3EEENS4_18smem_ptr_flag_bitsILi8EEENSU_INS5_IJNSA_ILi8EEESI_EEENS5_IJSI_SC_EEEEEEEvNS4_8identityENS4_23SM90_TMA_LOAD_MULTICASTES1C_vS1D_EENS_8epilogue10collective6detail29Sm90TmaWarpSpecializedAdapterINS1H_15DefaultEpilogueISK_SL_SL_NS1G_6thread17LinearCombinationISK_Li1EffLNS1L_9ScaleType4KindE0ELNS_15FloatRoundStyleE2ESK_EENS1_15EpilogueDefaultEEEEEvvEEEEvNT_6ParamsE --------------------------
	.section	.nv.info._ZN7cutlass13device_kernelINS_4gemm6kernel13GemmUniversalIN4cute5tupleIJiiiiEEENS1_10collective13CollectiveMmaINS1_37MainloopSm90TmaGmmaWarpSpecializedFP8ILi37ENS5_IJNS4_1CILi2EEENSA_ILi1EEESC_EEENS1_32KernelTmaWarpSpecializedPingpongEEENS5_IJNSA_ILi64EEENSA_ILi128EEENSA_ILi32EEEEEENS_12float_e5m2_tENS5_IJlSC_lEEESK_SL_NS4_8TiledMMAINS4_8MMA_AtomIJNS4_4SM904GMMA31MMA_64x128x32_F32E5M2E5M2_SS_TNILNSP_7ScaleInE1ELSR_1EEEEEENS4_6LayoutINS5_IJSC_SC_SC_EEENS5_IJNSA_ILi0EEESW_SW_EEEEENS5_IJNS4_10UnderscoreESZ_SZ_EEEEENS4_13SM90_TMA_LOADENS4_14ComposedLayoutINS4_7SwizzleILi1ELi4ELi3EEENS4_18smem_ptr_flag_bitsILi8EEENSU_INS5_IJNSA_ILi8EEESI_EEENS5_IJSI_SC_EEEEEEEvNS4_8identityENS4_23SM90_TMA_LOAD_MULTICASTES1C_vS1D_EENS_8epilogue10collective6detail29Sm90TmaWarpSpecializedAdapterINS1H_15DefaultEpilogueISK_SL_SL_NS1G_6thread17LinearCombinationISK_Li1EffLNS1L_9ScaleType4KindE0ELNS_15FloatRoundStyleE2ESK_EENS1_15EpilogueDefaultEEEEEvvEEEEvNT_6ParamsE,"",@"SHT_CUDA_INFO"
	.sectionflags	@""
	.align	4


	//----- nvinfo : EIATTR_CUDA_API_VERSION
	.align		4
        /*0000*/ 	.byte	0x04, 0x37
        /*0002*/ 	.short	(.L_18 - .L_17)
.L_17:
        /*0004*/ 	.word	0x00000082


	//----- nvinfo : EIATTR_KPARAM_INFO
	.align		4
.L_18:
        /*0008*/ 	.byte	0x04, 0x17
        /*000a*/ 	.short	(.L_20 - .L_19)
.L_19:
        /*000c*/ 	.word	0x00000000
        /*0010*/ 	.short	0x0000
        /*0012*/ 	.short	0x0070
        /*0014*/ 	.byte	0x00, 0xf0, 0x01, 0x10


	//----- nvinfo : EIATTR_SPARSE_MMA_MASK
	.align		4
.L_20:
        /*0018*/ 	.byte	0x03, 0x50
        /*001a*/ 	.short	0x0000


	//----- nvinfo : EIATTR_MAXREG_COUNT
	.align		4
        /*001c*/ 	.byte	0x03, 0x1b
        /*001e*/ 	.short	0x00a8


	//----- nvinfo : EIATTR_NUM_BARRIERS
	.align		4
        /*0020*/ 	.byte	0x02, 0x4c
        /*0022*/ 	.byte	0x01
	.zero		1


	//----- nvinfo : EIATTR_MERCURY_ISA_VERSION
	.align		4
        /*0024*/ 	.byte	0x03, 0x5f
        /*0026*/ 	.short	0x0101


	//----- nvinfo : EIATTR_INT_WARP_WIDE_INSTR_OFFSETS
	.align		4
        /*0028*/ 	.byte	0x04, 0x31
        /*002a*/ 	.short	(.L_22 - .L_21)


	//   ....[0]....
.L_21:
        /*002c*/ 	.word	0x00000900


	//   ....[1]....
        /*0030*/ 	.word	0x00000940


	//   ....[2]....
        /*0034*/ 	.word	0x00000980


	//   ....[3]....
        /*0038*/ 	.word	0x00000a20


	//   ....[4]....
        /*003c*/ 	.word	0x00000a40


	//   ....[5]....
        /*0040*/ 	.word	0x00000aa0


	//   ....[6]....
        /*0044*/ 	.word	0x00000b90


	//   ....[7]....
        /*0048*/ 	.word	0x00000be0


	//----- nvinfo : EIATTR_COOP_GROUP_MASK_REGIDS
	.align		4
.L_22:
        /*004c*/ 	.byte	0x04, 0x29
        /*004e*/ 	.short	(.L_24 - .L_23)


	//   ....[0]....
.L_23:
        /*0050*/ 	.word	0xffffffff


	//   ....[1]....
        /*0054*/ 	.word	0xffffffff


	//   ....[2]....
        /*0058*/ 	.word	0xffffffff


	//   ....[3]....
        /*005c*/ 	.word	0xffffffff


	//   ....[4]....
        /*0060*/ 	.word	0xffffffff


	//   ....[5]....
        /*0064*/ 	.word	0xffffffff


	//   ....[6]....
        /*0068*/ 	.word	0xffffffff


	//----- nvinfo : EIATTR_COOP_GROUP_INSTR_OFFSETS
	.align		4
.L_24:
        /*006c*/ 	.byte	0x04, 0x28
        /*006e*/ 	.short	(.L_26 - .L_25)


	//   ....[0]....
.L_25:
        /*0070*/ 	.word	0x00000060


	//   ....[1]....
        /*0074*/ 	.word	0x00000070


	//   ....[2]....
        /*0078*/ 	.word	0x00000130


	//   ....[3]....
        /*007c*/ 	.word	0x00000710


	//   ....[4]....
        /*0080*/ 	.word	0x00000750


	//   ....[5]....
        /*0084*/ 	.word	0x000007d0


	//   ....[6]....
        /*0088*/ 	.word	0x00000da0


	//----- nvinfo : EIATTR_REG_RECONFIG
	.align		4
.L_26:
        /*008c*/ 	.byte	0x01, 0x54
	.zero		2


	//----- nvinfo : EIATTR_MBARRIER_INSTR_OFFSETS
	.align		4
        /*0090*/ 	.byte	0x04, 0x39
        /*0092*/ 	.short	(.L_28 - .L_27)


	//   ....[0]....
.L_27:
        /*0094*/ 	.word	0x00000250
        /*0098*/ 	.word	0x000000ff
        /*009c*/ 	.word	0x00000000
        /*00a0*/ 	.short	0x0100
        /*00a2*/ 	.byte	0x08
	.zero		1


	//   ....[1]....
        /*00a4*/ 	.word	0x00000260
        /*00a8*/ 	.word	0x000000ff
        /*00ac*/ 	.word	0x00000128
        /*00b0*/ 	.short	0x0100
        /*00b2*/ 	.byte	0x08
	.zero		1


	//   ....[2]....
        /*00b4*/ 	.word	0x00000270
        /*00b8*/ 	.word	0x000000ff
        /*00bc*/ 	.word	0x00000008
        /*00c0*/ 	.short	0x0100
        /*00c2*/ 	.byte	0x08
	.zero		1


	//   ....[3]....
        /*00c4*/ 	.word	0x00000280
        /*00c8*/ 	.word	0x000000ff
        /*00cc*/ 	.word	0x00000130
        /*00d0*/ 	.short	0x0100
        /*00d2*/ 	.byte	0x08
	.zero		1


	//   ....[4]....
        /*00d4*/ 	.word	0x00000290
        /*00d8*/ 	.word	0x000000ff
        /*00dc*/ 	.word	0x00000010
        /*00e0*/ 	.short	0x0100
        /*00e2*/ 	.byte	0x08
	.zero		1


	//   ....[5]....
        /*00e4*/ 	.word	0x000002a0
        /*00e8*/ 	.word	0x000000ff
        /*00ec*/ 	.word	0x00000138
        /*00f0*/ 	.short	0x0100
        /*00f2*/ 	.byte	0x08
	.zero		1


	//   ....[6]....
        /*00f4*/ 	.word	0x000002b0
        /*00f8*/ 	.word	0x000000ff
        /*00fc*/ 	.word	0x00000018
        /*0100*/ 	.short	0x0100
        /*0102*/ 	.byte	0x08
	.zero		1


	//   ....[7]....
        /*0104*/ 	.word	0x000002c0
        /*0108*/ 	.word	0x000000ff
        /*010c*/ 	.word	0x00000140
        /*0110*/ 	.short	0x0100
        /*0112*/ 	.byte	0x08
	.zero		1


	//   ....[8]....
        /*0114*/ 	.word	0x000002d0
        /*0118*/ 	.word	0x000000ff
        /*011c*/ 	.word	0x00000020
        /*0120*/ 	.short	0x0100
        /*0122*/ 	.byte	0x08
	.zero		1


	//   ....[9]....
        /*0124*/ 	.word	0x000002e0
        /*0128*/ 	.word	0x000000ff
        /*012c*/ 	.word	0x00000148
        /*0130*/ 	.short	0x0100
        /*0132*/ 	.byte	0x08
	.zero		1


	//   ....[10]....
        /*0134*/ 	.word	0x000002f0
        /*0138*/ 	.word	0x000000ff
        /*013c*/ 	.word	0x00000028
        /*0140*/ 	.short	0x0100
        /*0142*/ 	.byte	0x08
	.zero		1


	//   ....[11]....
        /*0144*/ 	.word	0x00000300
        /*0148*/ 	.word	0x000000ff
        /*014c*/ 	.word	0x00000150
        /*0150*/ 	.short	0x0100
        /*0152*/ 	.byte	0x08
	.zero		1


	//   ....[12]....
        /*0154*/ 	.word	0x00000310
        /*0158*/ 	.word	0x000000ff
        /*015c*/ 	.word	0x00000030
        /*0160*/ 	.short	0x0100
        /*0162*/ 	.byte	0x08
	.zero		1


	//   ....[13]....
        /*0164*/ 	.word	0x00000320
        /*0168*/ 	.word	0x000000ff
        /*016c*/ 	.word	0x00000158
        /*0170*/ 	.short	0x0100
        /*0172*/ 	.byte	0x08
	.zero		1


	//   ....[14]....
        /*0174*/ 	.word	0x00000330
        /*0178*/ 	.word	0x000000ff
        /*017c*/ 	.word	0x00000038
        /*0180*/ 	.short	0x0100
        /*0182*/ 	.byte	0x08
	.zero		1


	//   ....[15]....
        /*0184*/ 	.word	0x00000340
        /*0188*/ 	.word	0x000000ff
        /*018c*/ 	.word	0x00000160
        /*0190*/ 	.short	0x0100
        /*0192*/ 	.byte	0x08
	.zero		1


	//   ....[16]....
        /*0194*/ 	.word	0x00000350
        /*0198*/ 	.word	0x000000ff
        /*019c*/ 	.word	0x00000040
        /*01a0*/ 	.short	0x0100
        /*01a2*/ 	.byte	0x08
	.zero		1


	//   ....[17]....
        /*01a4*/ 	.word	0x00000360
        /*01a8*/ 	.word	0x000000ff
        /*01ac*/ 	.word	0x00000168
        /*01b0*/ 	.short	0x0100
        /*01b2*/ 	.byte	0x08
	.zero		1


	//   ....[18]....
        /*01b4*/ 	.word	0x00000370
        /*01b8*/ 	.word	0x000000ff
        /*01bc*/ 	.word	0x00000048
        /*01c0*/ 	.short	0x0100
        /*01c2*/ 	.byte	0x08
	.zero		1


	//   ....[19]....
        /*01c4*/ 	.word	0x00000380
        /*01c8*/ 	.word	0x000000ff
        /*01cc*/ 	.word	0x00000170
        /*01d0*/ 	.short	0x0100
        /*01d2*/ 	.byte	0x08
	.zero		1


	//   ....[20]....
        /*01d4*/ 	.word	0x00000390
        /*01d8*/ 	.word	0x000000ff
        /*01dc*/ 	.word	0x00000050
        /*01e0*/ 	.short	0x0100
        /*01e2*/ 	.byte	0x08
	.zero		1


	//   ....[21]....
        /*01e4*/ 	.word	0x000003a0
        /*01e8*/ 	.word	0x000000ff
        /*01ec*/ 	.word	0x00000178
        /*01f0*/ 	.short	0x0100
        /*01f2*/ 	.byte	0x08
	.zero		1


	//   ....[22]....
        /*01f4*/ 	.word	0x000003b0
        /*01f8*/ 	.word	0x000000ff
        /*01fc*/ 	.word	0x00000058
        /*0200*/ 	.short	0x0100
        /*0202*/ 	.byte	0x08
	.zero		1


	//   ....[23]....
        /*0204*/ 	.word	0x000003c0
        /*0208*/ 	.word	0x000000ff
        /*020c*/ 	.word	0x00000180
        /*0210*/ 	.short	0x0100
        /*0212*/ 	.byte	0x08
	.zero		1


	//   ....[24]....
        /*0214*/ 	.word	0x000003d0
        /*0218*/ 	.word	0x000000ff
        /*021c*/ 	.word	0x00000060
        /*0220*/ 	.short	0x0100
        /*0222*/ 	.byte	0x08
	.zero		1


	//   ....[25]....
        /*0224*/ 	.word	0x000003e0
        /*0228*/ 	.word	0x000000ff
        /*022c*/ 	.word	0x00000188
        /*0230*/ 	.short	0x0100
        /*0232*/ 	.byte	0x08
	.zero		1


	//   ....[26]....
        /*0234*/ 	.word	0x000003f0
        /*0238*/ 	.word	0x000000ff
        /*023c*/ 	.word	0x00000068
        /*0240*/ 	.short	0x0100
        /*0242*/ 	.byte	0x08
	.zero		1


	//   ....[27]....
        /*0244*/ 	.word	0x00000400
        /*0248*/ 	.word	0x000000ff
        /*024c*/ 	.word	0x00000190
        /*0250*/ 	.short	0x0100
        /*0252*/ 	.byte	0x08
	.zero		1


	//   ....[28]....
        /*0254*/ 	.word	0x00000410
        /*0258*/ 	.word	0x000000ff
        /*025c*/ 	.word	0x00000070
        /*0260*/ 	.short	0x0100
        /*0262*/ 	.byte	0x08
	.zero		1


	//   ....[29]....
        /*0264*/ 	.word	0x00000420
        /*0268*/ 	.word	0x000000ff
        /*026c*/ 	.word	0x00000198
        /*0270*/ 	.short	0x0100
        /*0272*/ 	.byte	0x08
	.zero		1


	//   ....[30]....
        /*0274*/ 	.word	0x00000430
        /*0278*/ 	.word	0x000000ff
        /*027c*/ 	.word	0x00000078
        /*0280*/ 	.short	0x0100
        /*0282*/ 	.byte	0x08
	.zero		1


	//   ....[31]....
        /*0284*/ 	.word	0x00000440
        /*0288*/ 	.word	0x000000ff
        /*028c*/ 	.word	0x000001a0
        /*0290*/ 	.short	0x0100
        /*0292*/ 	.byte	0x08
	.zero		1


	//   ....[32]....
        /*0294*/ 	.word	0x00000450
        /*0298*/ 	.word	0x000000ff
        /*029c*/ 	.word	0x00000080
        /*02a0*/ 	.short	0x0100
        /*02a2*/ 	.byte	0x08
	.zero		1


	//   ....[33]....
        /*02a4*/ 	.word	0x00000460
        /*02a8*/ 	.word	0x000000ff
        /*02ac*/ 	.word	0x000001a8
        /*02b0*/ 	.short	0x0100
        /*02b2*/ 	.byte	0x08
	.zero		1


	//   ....[34]....
        /*02b4*/ 	.word	0x00000470
        /*02b8*/ 	.word	0x000000ff
        /*02bc*/ 	.word	0x00000088
        /*02c0*/ 	.short	0x0100
        /*02c2*/ 	.byte	0x08
	.zero		1


	//   ....[35]....
        /*02c4*/ 	.word	0x00000480
        /*02c8*/ 	.word	0x000000ff
        /*02cc*/ 	.word	0x000001b0
        /*02d0*/ 	.short	0x0100
        /*02d2*/ 	.byte	0x08
	.zero		1


	//   ....[36]....
        /*02d4*/ 	.word	0x00000490
        /*02d8*/ 	.word	0x000000ff
        /*02dc*/ 	.word	0x00000090
        /*02e0*/ 	.short	0x0100
        /*02e2*/ 	.byte	0x08
	.zero		1


	//   ....[37]....
        /*02e4*/ 	.word	0x000004a0
        /*02e8*/ 	.word	0x000000ff
        /*02ec*/ 	.word	0x000001b8
        /*02f0*/ 	.short	0x0100
        /*02f2*/ 	.byte	0x08
	.zero		1


	//   ....[38]....
        /*02f4*/ 	.word	0x000004b0
        /*02f8*/ 	.word	0x000000ff
        /*02fc*/ 	.word	0x00000098
        /*0300*/ 	.short	0x0100
        /*0302*/ 	.byte	0x08
	.zero		1


	//   ....[39]....
        /*0304*/ 	.word	0x000004c0
        /*0308*/ 	.word	0x000000ff
        /*030c*/ 	.word	0x000001c0
        /*0310*/ 	.short	0x0100
        /*0312*/ 	.byte	0x08
	.zero		1


	//   ....[40]....
        /*0314*/ 	.word	0x000004d0
        /*0318*/ 	.word	0x000000ff
        /*031c*/ 	.word	0x000000a0
        /*0320*/ 	.short	0x0100
        /*0322*/ 	.byte	0x08
	.zero		1


	//   ....[41]....
        /*0324*/ 	.word	0x000004e0
        /*0328*/ 	.word	0x000000ff
        /*032c*/ 	.word	0x000001c8
        /*0330*/ 	.short	0x0100
        /*0332*/ 	.byte	0x08
	.zero		1


	//   ....[42]....
        /*0334*/ 	.word	0x000004f0
        /*0338*/ 	.word	0x000000ff
        /*033c*/ 	.word	0x000000a8
        /*0340*/ 	.short	0x0100
        /*0342*/ 	.byte	0x08
	.zero		1


	//   ....[43]....
        /*0344*/ 	.word	0x00000500
        /*0348*/ 	.word	0x000000ff
        /*034c*/ 	.word	0x000001d0
        /*0350*/ 	.short	0x0100
        /*0352*/ 	.byte	0x08
	.zero		1


	//   ....[44]....
        /*0354*/ 	.word	0x00000510
        /*0358*/ 	.word	0x000000ff
        /*035c*/ 	.word	0x000000b0
        /*0360*/ 	.short	0x0100
        /*0362*/ 	.byte	0x08
	.zero		1


	//   ....[45]....
        /*0364*/ 	.word	0x00000520
        /*0368*/ 	.word	0x000000ff
        /*036c*/ 	.word	0x000001d8
        /*0370*/ 	.short	0x0100
        /*0372*/ 	.byte	0x08
	.zero		1


	//   ....[46]....
        /*0374*/ 	.word	0x00000530
        /*0378*/ 	.word	0x000000ff
        /*037c*/ 	.word	0x000000b8
        /*0380*/ 	.short	0x0100
        /*0382*/ 	.byte	0x08
	.zero		1


	//   ....[47]....
        /*0384*/ 	.word	0x00000540
        /*0388*/ 	.word	0x000000ff
        /*038c*/ 	.word	0x000001e0
        /*0390*/ 	.short	0x0100
        /*0392*/ 	.byte	0x08
	.zero		1


	//   ....[48]....
        /*0394*/ 	.word	0x00000550
        /*0398*/ 	.word	0x000000ff
        /*039c*/ 	.word	0x000000c0
        /*03a0*/ 	.short	0x0100
        /*03a2*/ 	.byte	0x08
	.zero		1


	//   ....[49]....
        /*03a4*/ 	.word	0x00000560
        /*03a8*/ 	.word	0x000000ff
        /*03ac*/ 	.word	0x000001e8
        /*03b0*/ 	.short	0x0100
        /*03b2*/ 	.byte	0x08
	.zero		1


	//   ....[50]....
        /*03b4*/ 	.word	0x00000570
        /*03b8*/ 	.word	0x000000ff
        /*03bc*/ 	.word	0x000000c8
        /*03c0*/ 	.short	0x0100
        /*03c2*/ 	.byte	0x08
	.zero		1


	//   ....[51]....
        /*03c4*/ 	.word	0x00000580
        /*03c8*/ 	.word	0x000000ff
        /*03cc*/ 	.word	0x000001f0
        /*03d0*/ 	.short	0x0100
        /*03d2*/ 	.byte	0x08
	.zero		1


	//   ....[52]....
        /*03d4*/ 	.word	0x00000590
        /*03d8*/ 	.word	0x000000ff
        /*03dc*/ 	.word	0x000000d0
        /*03e0*/ 	.short	0x0100
        /*03e2*/ 	.byte	0x08
	.zero		1


	//   ....[53]....
        /*03e4*/ 	.word	0x000005a0
        /*03e8*/ 	.word	0x000000ff
        /*03ec*/ 	.word	0x000001f8
        /*03f0*/ 	.short	0x0100
        /*03f2*/ 	.byte	0x08
	.zero		1


	//   ....[54]....
        /*03f4*/ 	.word	0x000005b0
        /*03f8*/ 	.word	0x000000ff
        /*03fc*/ 	.word	0x000000d8
        /*0400*/ 	.short	0x0100
        /*0402*/ 	.byte	0x08
	.zero		1


	//   ....[55]....
        /*0404*/ 	.word	0x000005c0
        /*0408*/ 	.word	0x000000ff
        /*040c*/ 	.word	0x00000200
        /*0410*/ 	.short	0x0100
        /*0412*/ 	.byte	0x08
	.zero		1


	//   ....[56]....
        /*0414*/ 	.word	0x000005d0
        /*0418*/ 	.word	0x000000ff
        /*041c*/ 	.word	0x000000e0
        /*0420*/ 	.short	0x0100
        /*0422*/ 	.byte	0x08
	.zero		1


	//   ....[57]....
        /*0424*/ 	.word	0x000005e0
        /*0428*/ 	.word	0x000000ff
        /*042c*/ 	.word	0x00000208
        /*0430*/ 	.short	0x0100
        /*0432*/ 	.byte	0x08
	.zero		1


	//   ....[58]....
        /*0434*/ 	.word	0x000005f0
        /*0438*/ 	.word	0x000000ff
        /*043c*/ 	.word	0x000000e8
        /*0440*/ 	.short	0x0100
        /*0442*/ 	.byte	0x08
	.zero		1


	//   ....[59]....
        /*0444*/ 	.word	0x00000600
        /*0448*/ 	.word	0x000000ff
        /*044c*/ 	.word	0x00000210
        /*0450*/ 	.short	0x0100
        /*0452*/ 	.byte	0x08
	.zero		1


	//   ....[60]....
        /*0454*/ 	.word	0x00000610
        /*0458*/ 	.word	0x000000ff
        /*045c*/ 	.word	0x000000f0
        /*0460*/ 	.short	0x0100
        /*0462*/ 	.byte	0x08
	.zero		1


	//   ....[61]....
        /*0464*/ 	.word	0x00000620
        /*0468*/ 	.word	0x000000ff
        /*046c*/ 	.word	0x00000218
        /*0470*/ 	.short	0x0100
        /*0472*/ 	.byte	0x08
	.zero		1


	//   ....[62]....
        /*0474*/ 	.word	0x00000630
        /*0478*/ 	.word	0x000000ff
        /*047c*/ 	.word	0x000000f8
        /*0480*/ 	.short	0x0100
        /*0482*/ 	.byte	0x08
	.zero		1


	//   ....[63]....
        /*0484*/ 	.word	0x00000640
        /*0488*/ 	.word	0x000000ff
        /*048c*/ 	.word	0x00000220
        /*0490*/ 	.short	0x0100
        /*0492*/ 	.byte	0x08
	.zero		1


	//   ....[64]....
        /*0494*/ 	.word	0x00000650
        /*0498*/ 	.word	0x000000ff
        /*049c*/ 	.word	0x00000100
        /*04a0*/ 	.short	0x0100
        /*04a2*/ 	.byte	0x08
	.zero		1


	//   ....[65]....
        /*04a4*/ 	.word	0x00000660
        /*04a8*/ 	.word	0x000000ff
        /*04ac*/ 	.word	0x00000228
        /*04b0*/ 	.short	0x0100
        /*04b2*/ 	.byte	0x08
	.zero		1


	//   ....[66]....
        /*04b4*/ 	.word	0x00000670
        /*04b8*/ 	.word	0x000000ff
        /*04bc*/ 	.word	0x00000108
        /*04c0*/ 	.short	0x0100
        /*04c2*/ 	.byte	0x08
	.zero		1


	//   ....[67]....
        /*04c4*/ 	.word	0x00000680
        /*04c8*/ 	.word	0x000000ff
        /*04cc*/ 	.word	0x00000230
        /*04d0*/ 	.short	0x0100
        /*04d2*/ 	.byte	0x08
	.zero		1


	//   ....[68]....
        /*04d4*/ 	.word	0x00000690
        /*04d8*/ 	.word	0x000000ff
        /*04dc*/ 	.word	0x00000110
        /*04e0*/ 	.short	0x0100
        /*04e2*/ 	.byte	0x08
	.zero		1


	//   ....[69]....
        /*04e4*/ 	.word	0x000006a0
        /*04e8*/ 	.word	0x000000ff
        /*04ec*/ 	.word	0x00000238
        /*04f0*/ 	.short	0x0100
        /*04f2*/ 	.byte	0x08
	.zero		1


	//   ....[70]....
        /*04f4*/ 	.word	0x000006b0
        /*04f8*/ 	.word	0x000000ff
        /*04fc*/ 	.word	0x00000118
        /*0500*/ 	.short	0x0100
        /*0502*/ 	.byte	0x08
	.zero		1


	//   ....[71]....
        /*0504*/ 	.word	0x000006c0
        /*0508*/ 	.word	0x000000ff
        /*050c*/ 	.word	0x00000240
        /*0510*/ 	.short	0x0100
        /*0512*/ 	.byte	0x08
	.zero		1


	//   ....[72]....
        /*0514*/ 	.word	0x000006d0
        /*0518*/ 	.word	0x000000ff
        /*051c*/ 	.word	0x00000120
        /*0520*/ 	.short	0x0100
        /*0522*/ 	.byte	0x08
	.zero		1


	//   ....[73]....
        /*0524*/ 	.word	0x000006e0
        /*0528*/ 	.word	0x000000ff
        /*052c*/ 	.word	0x00000248
        /*0530*/ 	.short	0x0100
        /*0532*/ 	.byte	0x08
	.zero		1


	//   ....[74]....
        /*0534*/ 	.word	0x00000c10
        /*0538*/ 	.word	0x000000ff
        /*053c*/ 	.word	0x00000280
        /*0540*/ 	.short	0x0100
        /*0542*/ 	.byte	0x08
	.zero		1


	//   ....[75]....
        /*0544*/ 	.word	0x00000cb0
        /*0548*/ 	.word	0x000000ff
        /*054c*/ 	.word	0x00000288
        /*0550*/ 	.short	0x0100
        /*0552*/ 	.byte	0x08
	.zero		1


	//   ....[76]....
        /*0554*/ 	.word	0x00000d20
        /*0558*/ 	.word	0x000000ff
        /*055c*/ 	.word	0x00000260
        /*0560*/ 	.short	0x0100
        /*0562*/ 	.byte	0x09
	.zero		1


	//   ....[77]....
        /*0564*/ 	.word	0x00000d30
        /*0568*/ 	.word	0x000000ff
        /*056c*/ 	.word	0x00000268
        /*0570*/ 	.short	0x0100
        /*0572*/ 	.byte	0x09
	.zero		1


	//   ....[78]....
        /*0574*/ 	.word	0x00000d40
        /*0578*/ 	.word	0x000000ff
        /*057c*/ 	.word	0x00000270
        /*0580*/ 	.short	0x0100
        /*0582*/ 	.byte	0x09
	.zero		1


	//   ....[79]....
        /*0584*/ 	.word	0x00000d50
        /*0588*/ 	.word	0x000000ff
        /*058c*/ 	.word	0x00000278
        /*0590*/ 	.short	0x0100
        /*0592*/ 	.byte	0x09
	.zero		1


	//   ....[80]....
        /*0594*/ 	.word	0x00001ad0
        /*0598*/ 	.word	0x000000ff
        /*059c*/ 	.word	0xfffffff8
        /*05a0*/ 	.short	0x010a
        /*05a2*/ 	.byte	0x0b
	.zero		1


	//   ....[81]....
        /*05a4*/ 	.word	0x00001fb0
        /*05a8*/ 	.word	0x000000ff
        /*05ac*/ 	.word	0x00000000
        /*05b0*/ 	.short	0x010a
        /*05b2*/ 	.byte	0x06
	.zero		1


	//   ....[82]....
        /*05b4*/ 	.word	0x00001ff0
        /*05b8*/ 	.word	0x000000ff
        /*05bc*/ 	.word	0x00000000
        /*05c0*/ 	.short	0x010a
        /*05c2*/ 	.byte	0x06
	.zero		1


	//   ....[83]....
        /*05c4*/ 	.word	0x000028a0
        /*05c8*/ 	.word	0x000000ff
        /*05cc*/ 	.word	0x00000000
        /*05d0*/ 	.short	0x010a
        /*05d2*/ 	.byte	0x10
	.zero		1


	//   ....[84]....
        /*05d4*/ 	.word	0x000028e0
        /*05d8*/ 	.word	0x000000ff
        /*05dc*/ 	.word	0x00000000
        /*05e0*/ 	.short	0x010a
        /*05e2*/ 	.byte	0x10
	.zero		1


	//   ....[85]....
        /*05e4*/ 	.word	0x00002ef0
        /*05e8*/ 	.word	0x00000015
        /*05ec*/ 	.word	0x00000000
        /*05f0*/ 	.short	0x0101
        /*05f2*/ 	.byte	0x3f
	.zero		1


	//   ....[86]....
        /*05f4*/ 	.word	0x00003470
        /*05f8*/ 	.word	0x00000013
        /*05fc*/ 	.word	0x00000000
        /*0600*/ 	.short	0x0101
        /*0602*/ 	.byte	0x16
	.zero		1


	//   ....[87]....
        /*0604*/ 	.word	0x000035b0
        /*0608*/ 	.word	0x00000012
        /*060c*/ 	.word	0x00000000
        /*0610*/ 	.short	0x0101
        /*0612*/ 	.byte	0x3f
	.zero		1


	//   ....[88]....
        /*0614*/ 	.word	0x00003670
        /*0618*/ 	.word	0x000000ff
        /*061c*/ 	.word	0x00000008
        /*0620*/ 	.short	0x010a
        /*0622*/ 	.byte	0x0b
	.zero		1


	//   ....[89]....
        /*0624*/ 	.word	0x00007f30
        /*0628*/ 	.word	0x00000004
        /*062c*/ 	.word	0x00000000
        /*0630*/ 	.short	0x0101
        /*0632*/ 	.byte	0x16
	.zero		1


	//   ....[90]....
        /*0634*/ 	.word	0x00008860
        /*0638*/ 	.word	0x00000015
        /*063c*/ 	.word	0x00000128
        /*0640*/ 	.short	0x010a
        /*0642*/ 	.byte	0x3f
	.zero		1


	//   ....[91]....
        /*0644*/ 	.word	0x00008c60
        /*0648*/ 	.word	0x0000000a
        /*064c*/ 	.word	0x00000288
        /*0650*/ 	.short	0x0101
        /*0652*/ 	.byte	0x3f
	.zero		1


	//   ....[92]....
        /*0654*/ 	.word	0x00009380
        /*0658*/ 	.word	0x00000005
        /*065c*/ 	.word	0x00000000
        /*0660*/ 	.short	0x010a
        /*0662*/ 	.byte	0x3f
	.zero		1


	//   ....[93]....
        /*0664*/ 	.word	0x00009400
        /*0668*/ 	.word	0x00000007
        /*066c*/ 	.word	0x00000000
        /*0670*/ 	.short	0x010a
        /*0672*/ 	.byte	0x3f
	.zero		1


	//   ....[94]....
        /*0674*/ 	.word	0x00009490
        /*0678*/ 	.word	0x00000006
        /*067c*/ 	.word	0x00000000
        /*0680*/ 	.short	0x010a
        /*0682*/ 	.byte	0x3f
	.zero		1


	//   ....[95]....
        /*0684*/ 	.word	0x00009520
        /*0688*/ 	.word	0x00000009
        /*068c*/ 	.word	0x00000000
        /*0690*/ 	.short	0x010a
        /*0692*/ 	.byte	0x3f
	.zero		1


	//   ....[96]....
        /*0694*/ 	.word	0x000095b0
        /*0698*/ 	.word	0x00000006
        /*069c*/ 	.word	0x00000000
        /*06a0*/ 	.short	0x010a
        /*06a2*/ 	.byte	0x3f
	.zero		1


	//   ....[97]....
        /*06a4*/ 	.word	0x00009640
        /*06a8*/ 	.word	0x00000009
        /*06ac*/ 	.word	0x00000000
        /*06b0*/ 	.short	0x010a
        /*06b2*/ 	.byte	0x3f
	.zero		1


	//   ....[98]....
        /*06b4*/ 	.word	0x000096d0
        /*06b8*/ 	.word	0x00000006
        /*06bc*/ 	.word	0x00000000
        /*06c0*/ 	.short	0x010a
        /*06c2*/ 	.byte	0x3f
	.zero		1


	//   ....[99]....
        /*06c4*/ 	.word	0x00009760
        /*06c8*/ 	.word	0x00000009
        /*06cc*/ 	.word	0x00000000
        /*06d0*/ 	.short	0x010a
        /*06d2*/ 	.byte	0x3f
	.zero		1


	//   ....[100]....
        /*06d4*/ 	.word	0x000097f0
        /*06d8*/ 	.word	0x00000006
        /*06dc*/ 	.word	0x00000000
        /*06e0*/ 	.short	0x010a
        /*06e2*/ 	.byte	0x3f
	.zero		1


	//   ....[101]....
        /*06e4*/ 	.word	0x00009880
        /*06e8*/ 	.word	0x00000009
        /*06ec*/ 	.word	0x00000000
        /*06f0*/ 	.short	0x010a
        /*06f2*/ 	.byte	0x3f
	.zero		1


	//   ....[102]....
        /*06f4*/ 	.word	0x00009910
        /*06f8*/ 	.word	0x00000006
        /*06fc*/ 	.word	0x00000000
        /*0700*/ 	.short	0x010a
        /*0702*/ 	.byte	0x3f
	.zero		1


	//   ....[103]....
        /*0704*/ 	.word	0x000099a0
        /*0708*/ 	.word	0x00000009
        /*070c*/ 	.word	0x00000000
        /*0710*/ 	.short	0x010a
        /*0712*/ 	.byte	0x3f
	.zero		1


	//   ....[104]....
        /*0714*/ 	.word	0x00009a30
        /*0718*/ 	.word	0x00000006
        /*071c*/ 	.word	0x00000000
        /*0720*/ 	.short	0x010a
        /*0722*/ 	.byte	0x3f
	.zero		1


	//   ....[105]....
        /*0724*/ 	.word	0x00009ac0
        /*0728*/ 	.word	0x00000009
        /*072c*/ 	.word	0x00000000
        /*0730*/ 	.short	0x010a
        /*0732*/ 	.byte	0x3f
	.zero		1


	//   ....[106]....
        /*0734*/ 	.word	0x00009b50
        /*0738*/ 	.word	0x00000006
        /*073c*/ 	.word	0x00000000
        /*0740*/ 	.short	0x010a
        /*0742*/ 	.byte	0x3f
	.zero		1


	//   ....[107]....
        /*0744*/ 	.word	0x00009be0
        /*0748*/ 	.word	0x00000009
        /*074c*/ 	.word	0x00000000
        /*0750*/ 	.short	0x010a
        /*0752*/ 	.byte	0x3f
	.zero		1


	//   ....[108]....
        /*0754*/ 	.word	0x00009c70
        /*0758*/ 	.word	0x00000006
        /*075c*/ 	.word	0x00000000
        /*0760*/ 	.short	0x010a
        /*0762*/ 	.byte	0x3f
	.zero		1


	//   ....[109]....
        /*0764*/ 	.word	0x00009d00
        /*0768*/ 	.word	0x00000009
        /*076c*/ 	.word	0x00000000
        /*0770*/ 	.short	0x010a
        /*0772*/ 	.byte	0x3f
	.zero		1


	//   ....[110]....
        /*0774*/ 	.word	0x00009d90
        /*0778*/ 	.word	0x00000006
        /*077c*/ 	.word	0x00000000
        /*0780*/ 	.short	0x010a
        /*0782*/ 	.byte	0x3f
	.zero		1


	//   ....[111]....
        /*0784*/ 	.word	0x00009e20
        /*0788*/ 	.word	0x00000009
        /*078c*/ 	.word	0x00000000
        /*0790*/ 	.short	0x010a
        /*0792*/ 	.byte	0x3f
	.zero		1


	//   ....[112]....
        /*0794*/ 	.word	0x00009eb0
        /*0798*/ 	.word	0x00000006
        /*079c*/ 	.word	0x00000000
        /*07a0*/ 	.short	0x010a
        /*07a2*/ 	.byte	0x3f
	.zero		1


	//   ....[113]....
        /*07a4*/ 	.word	0x00009f40
        /*07a8*/ 	.word	0x00000009
        /*07ac*/ 	.word	0x00000000
        /*07b0*/ 	.short	0x010a
        /*07b2*/ 	.byte	0x3f
	.zero		1


	//   ....[114]....
        /*07b4*/ 	.word	0x00009fd0
        /*07b8*/ 	.word	0x00000006
        /*07bc*/ 	.word	0x00000000
        /*07c0*/ 	.short	0x010a
        /*07c2*/ 	.byte	0x3f
	.zero		1


	//   ....[115]....
        /*07c4*/ 	.word	0x0000a060
        /*07c8*/ 	.word	0x00000009
        /*07cc*/ 	.word	0x00000000
        /*07d0*/ 	.short	0x010a
        /*07d2*/ 	.byte	0x3f
	.zero		1


	//   ....[116]....
        /*07d4*/ 	.word	0x0000a0f0
        /*07d8*/ 	.word	0x00000006
        /*07dc*/ 	.word	0x00000000
        /*07e0*/ 	.short	0x010a
        /*07e2*/ 	.byte	0x3f
	.zero		1


	//   ....[117]....
        /*07e4*/ 	.word	0x0000a180
        /*07e8*/ 	.word	0x00000009
        /*07ec*/ 	.word	0x00000000
        /*07f0*/ 	.short	0x010a
        /*07f2*/ 	.byte	0x3f
	.zero		1


	//   ....[118]....
        /*07f4*/ 	.word	0x0000a210
        /*07f8*/ 	.word	0x00000006
        /*07fc*/ 	.word	0x00000000
        /*0800*/ 	.short	0x010a
        /*0802*/ 	.byte	0x3f
	.zero		1


	//   ....[119]....
        /*0804*/ 	.word	0x0000a2a0
        /*0808*/ 	.word	0x00000009
        /*080c*/ 	.word	0x00000000
        /*0810*/ 	.short	0x010a
        /*0812*/ 	.byte	0x3f
	.zero		1


	//   ....[120]....
        /*0814*/ 	.word	0x0000a330
        /*0818*/ 	.word	0x00000006
        /*081c*/ 	.word	0x00000000
        /*0820*/ 	.short	0x010a
        /*0822*/ 	.byte	0x3f
	.zero		1


	//   ....[121]....
        /*0824*/ 	.word	0x0000a3c0
        /*0828*/ 	.word	0x00000009
        /*082c*/ 	.word	0x00000000
        /*0830*/ 	.short	0x010a
        /*0832*/ 	.byte	0x3f
	.zero		1


	//   ....[122]....
        /*0834*/ 	.word	0x0000a450
        /*0838*/ 	.word	0x00000006
        /*083c*/ 	.word	0x00000000
        /*0840*/ 	.short	0x010a
        /*0842*/ 	.byte	0x3f
	.zero		1


	//   ....[123]....
        /*0844*/ 	.word	0x0000a4e0
        /*0848*/ 	.word	0x00000009
        /*084c*/ 	.word	0x00000000
        /*0850*/ 	.short	0x010a
        /*0852*/ 	.byte	0x3f
	.zero		1


	//   ....[124]....
        /*0854*/ 	.word	0x0000a570
        /*0858*/ 	.word	0x00000006
        /*085c*/ 	.word	0x00000000
        /*0860*/ 	.short	0x010a
        /*0862*/ 	.byte	0x3f
	.zero		1


	//   ....[125]....
        /*0864*/ 	.word	0x0000a600
        /*0868*/ 	.word	0x00000009
        /*086c*/ 	.word	0x00000000
        /*0870*/ 	.short	0x010a
        /*0872*/ 	.byte	0x3f
	.zero		1


	//   ....[126]....
        /*0874*/ 	.word	0x0000a690
        /*0878*/ 	.word	0x00000008
        /*087c*/ 	.word	0x00000000
        /*0880*/ 	.short	0x010a
        /*0882*/ 	.byte	0x3f
	.zero		1


	//   ....[127]....
        /*0884*/ 	.word	0x0000a720
        /*0888*/ 	.word	0x0000000b
        /*088c*/ 	.word	0x00000000
        /*0890*/ 	.short	0x010a
        /*0892*/ 	.byte	0x3f
	.zero		1


	//   ....[128]....
        /*0894*/ 	.word	0x0000a7b0
        /*0898*/ 	.word	0x00000003
        /*089c*/ 	.word	0x00000000
        /*08a0*/ 	.short	0x010a
        /*08a2*/ 	.byte	0x3f
	.zero		1


	//   ....[129]....
        /*08a4*/ 	.word	0x0000a820
        /*08a8*/ 	.word	0x00000013
        /*08ac*/ 	.word	0xfffffff8
        /*08b0*/ 	.short	0x010a
        /*08b2*/ 	.byte	0x3f
	.zero		1


	//   ....[130]....
        /*08b4*/ 	.word	0x0000a880
        /*08b8*/ 	.word	0x00000013
        /*08bc*/ 	.word	0x00000000
        /*08c0*/ 	.short	0x010a
        /*08c2*/ 	.byte	0x3f
	.zero		1


	//   ....[131]....
        /*08c4*/ 	.word	0x0000a8e0
        /*08c8*/ 	.word	0x00000015
        /*08cc*/ 	.word	0x00000000
        /*08d0*/ 	.short	0x010a
        /*08d2*/ 	.byte	0x3f
	.zero		1


	//   ....[132]....
        /*08d4*/ 	.word	0x0000a940
        /*08d8*/ 	.word	0x00000013
        /*08dc*/ 	.word	0x00000008
        /*08e0*/ 	.short	0x010a
        /*08e2*/ 	.byte	0x3f
	.zero		1


	//   ....[133]....
        /*08e4*/ 	.word	0x0000aa10
        /*08e8*/ 	.word	0x00000015
        /*08ec*/ 	.word	0x00000128
        /*08f0*/ 	.short	0x010a
        /*08f2*/ 	.byte	0x3f
	.zero		1


	//   ....[134]....
        /*08f4*/ 	.word	0x0000aaf0
        /*08f8*/ 	.word	0x00000005
        /*08fc*/ 	.word	0x00000000
        /*0900*/ 	.short	0x010a
        /*0902*/ 	.byte	0x3f
	.zero		1


	//   ....[135]....
        /*0904*/ 	.word	0x0000ab40
        /*0908*/ 	.word	0x00000007
        /*090c*/ 	.word	0x00000000
        /*0910*/ 	.short	0x010a
        /*0912*/ 	.byte	0x3f
	.zero		1


	//   ....[136]....
        /*0914*/ 	.word	0x0000ab90
        /*0918*/ 	.word	0x00000006
        /*091c*/ 	.word	0x00000000
        /*0920*/ 	.short	0x010a
        /*0922*/ 	.byte	0x3f
	.zero		1


	//   ....[137]....
        /*0924*/ 	.word	0x0000abe0
        /*0928*/ 	.word	0x00000009
        /*092c*/ 	.word	0x00000000
        /*0930*/ 	.short	0x010a
        /*0932*/ 	.byte	0x3f
	.zero		1


	//   ....[138]....
        /*0934*/ 	.word	0x0000ac30
        /*0938*/ 	.word	0x00000006
        /*093c*/ 	.word	0x00000000
        /*0940*/ 	.short	0x010a
        /*0942*/ 	.byte	0x3f
	.zero		1


	//   ....[139]....
        /*0944*/ 	.word	0x0000ac80
        /*0948*/ 	.word	0x00000009
        /*094c*/ 	.word	0x00000000
        /*0950*/ 	.short	0x010a
        /*0952*/ 	.byte	0x3f
	.zero		1


	//   ....[140]....
        /*0954*/ 	.word	0x0000acd0
        /*0958*/ 	.word	0x00000006
        /*095c*/ 	.word	0x00000000
        /*0960*/ 	.short	0x010a
        /*0962*/ 	.byte	0x3f
	.zero		1


	//   ....[141]....
        /*0964*/ 	.word	0x0000ad20
        /*0968*/ 	.word	0x00000009
        /*096c*/ 	.word	0x00000000
        /*0970*/ 	.short	0x010a
        /*0972*/ 	.byte	0x3f
	.zero		1


	//   ....[142]....
        /*0974*/ 	.word	0x0000ad70
        /*0978*/ 	.word	0x00000006
        /*097c*/ 	.word	0x00000000
        /*0980*/ 	.short	0x010a
        /*0982*/ 	.byte	0x3f
	.zero		1


	//   ....[143]....
        /*0984*/ 	.word	0x0000adc0
        /*0988*/ 	.word	0x00000009
        /*098c*/ 	.word	0x00000000
        /*0990*/ 	.short	0x010a
        /*0992*/ 	.byte	0x3f
	.zero		1


	//   ....[144]....
        /*0994*/ 	.word	0x0000ae10
        /*0998*/ 	.word	0x00000006
        /*099c*/ 	.word	0x00000000
        /*09a0*/ 	.short	0x010a
        /*09a2*/ 	.byte	0x3f
	.zero		1


	//   ....[145]....
        /*09a4*/ 	.word	0x0000ae60
        /*09a8*/ 	.word	0x00000009
        /*09ac*/ 	.word	0x00000000
        /*09b0*/ 	.short	0x010a
        /*09b2*/ 	.byte	0x3f
	.zero		1


	//   ....[146]....
        /*09b4*/ 	.word	0x0000aeb0
        /*09b8*/ 	.word	0x00000006
        /*09bc*/ 	.word	0x00000000
        /*09c0*/ 	.short	0x010a
        /*09c2*/ 	.byte	0x3f
	.zero		1


	//   ....[147]....
        /*09c4*/ 	.word	0x0000af00
        /*09c8*/ 	.word	0x00000009
        /*09cc*/ 	.word	0x00000000
        /*09d0*/ 	.short	0x010a
        /*09d2*/ 	.byte	0x3f
	.zero		1


	//   ....[148]....
        /*09d4*/ 	.word	0x0000af50
        /*09d8*/ 	.word	0x00000006
        /*09dc*/ 	.word	0x00000000
        /*09e0*/ 	.short	0x010a
        /*09e2*/ 	.byte	0x3f
	.zero		1


	//   ....[149]....
        /*09e4*/ 	.word	0x0000afa0
        /*09e8*/ 	.word	0x00000009
        /*09ec*/ 	.word	0x00000000
        /*09f0*/ 	.short	0x010a
        /*09f2*/ 	.byte	0x3f
	.zero		1


	//   ....[150]....
        /*09f4*/ 	.word	0x0000aff0
        /*09f8*/ 	.word	0x00000006
        /*09fc*/ 	.word	0x00000000
        /*0a00*/ 	.short	0x010a
        /*0a02*/ 	.byte	0x3f
	.zero		1


	//   ....[151]....
        /*0a04*/ 	.word	0x0000b040
        /*0a08*/ 	.word	0x00000009
        /*0a0c*/ 	.word	0x00000000
        /*0a10*/ 	.short	0x010a
        /*0a12*/ 	.byte	0x3f
	.zero		1


	//   ....[152]....
        /*0a14*/ 	.word	0x0000b090
        /*0a18*/ 	.word	0x00000006
        /*0a1c*/ 	.word	0x00000000
        /*0a20*/ 	.short	0x010a
        /*0a22*/ 	.byte	0x3f
	.zero		1


	//   ....[153]....
        /*0a24*/ 	.word	0x0000b0e0
        /*0a28*/ 	.word	0x00000009
        /*0a2c*/ 	.word	0x00000000
        /*0a30*/ 	.short	0x010a
        /*0a32*/ 	.byte	0x3f
	.zero		1


	//   ....[154]....
        /*0a34*/ 	.word	0x0000b130
        /*0a38*/ 	.word	0x00000006
        /*0a3c*/ 	.word	0x00000000
        /*0a40*/ 	.short	0x010a
        /*0a42*/ 	.byte	0x3f
	.zero		1


	//   ....[155]....
        /*0a44*/ 	.word	0x0000b180
        /*0a48*/ 	.word	0x00000009
        /*0a4c*/ 	.word	0x00000000
        /*0a50*/ 	.short	0x010a
        /*0a52*/ 	.byte	0x3f
	.zero		1


	//   ....[156]....
        /*0a54*/ 	.word	0x0000b1d0
        /*0a58*/ 	.word	0x00000006
        /*0a5c*/ 	.word	0x00000000
        /*0a60*/ 	.short	0x010a
        /*0a62*/ 	.byte	0x3f
	.zero		1


	//   ....[157]....
        /*0a64*/ 	.word	0x0000b220
        /*0a68*/ 	.word	0x00000009
        /*0a6c*/ 	.word	0x00000000
        /*0a70*/ 	.short	0x010a
        /*0a72*/ 	.byte	0x3f
	.zero		1


	//   ....[158]....
        /*0a74*/ 	.word	0x0000b270
        /*0a78*/ 	.word	0x00000006
        /*0a7c*/ 	.word	0x00000000
        /*0a80*/ 	.short	0x010a
        /*0a82*/ 	.byte	0x3f
	.zero		1


	//   ....[159]....
        /*0a84*/ 	.word	0x0000b2c0
        /*0a88*/ 	.word	0x00000009
        /*0a8c*/ 	.word	0x00000000
        /*0a90*/ 	.short	0x010a
        /*0a92*/ 	.byte	0x3f
	.zero		1


	//   ....[160]....
        /*0a94*/ 	.word	0x0000b310
        /*0a98*/ 	.word	0x00000006
        /*0a9c*/ 	.word	0x00000000
        /*0aa0*/ 	.short	0x010a
        /*0aa2*/ 	.byte	0x3f
	.zero		1


	//   ....[161]....
        /*0aa4*/ 	.word	0x0000b360
        /*0aa8*/ 	.word	0x00000009
        /*0aac*/ 	.word	0x00000000
        /*0ab0*/ 	.short	0x010a
        /*0ab2*/ 	.byte	0x3f
	.zero		1


	//   ....[162]....
        /*0ab4*/ 	.word	0x0000b3b0
        /*0ab8*/ 	.word	0x00000006
        /*0abc*/ 	.word	0x00000000
        /*0ac0*/ 	.short	0x010a
        /*0ac2*/ 	.byte	0x3f
	.zero		1


	//   ....[163]....
        /*0ac4*/ 	.word	0x0000b400
        /*0ac8*/ 	.word	0x00000009
        /*0acc*/ 	.word	0x00000000
        /*0ad0*/ 	.short	0x010a
        /*0ad2*/ 	.byte	0x3f
	.zero		1


	//   ....[164]....
        /*0ad4*/ 	.word	0x0000b450
        /*0ad8*/ 	.word	0x00000006
        /*0adc*/ 	.word	0x00000000
        /*0ae0*/ 	.short	0x010a
        /*0ae2*/ 	.byte	0x3f
	.zero		1


	//   ....[165]....
        /*0ae4*/ 	.word	0x0000b4a0
        /*0ae8*/ 	.word	0x00000009
        /*0aec*/ 	.word	0x00000000
        /*0af0*/ 	.short	0x010a
        /*0af2*/ 	.byte	0x3f
	.zero		1


	//   ....[166]....
        /*0af4*/ 	.word	0x0000b4f0
        /*0af8*/ 	.word	0x00000006
        /*0afc*/ 	.word	0x00000000
        /*0b00*/ 	.short	0x010a
        /*0b02*/ 	.byte	0x3f
	.zero		1


	//   ....[167]....
        /*0b04*/ 	.word	0x0000b540
        /*0b08*/ 	.word	0x00000009
        /*0b0c*/ 	.word	0x00000000
        /*0b10*/ 	.short	0x010a
        /*0b12*/ 	.byte	0x3f
	.zero		1


	//   ....[168]....
        /*0b14*/ 	.word	0x0000b590
        /*0b18*/ 	.word	0x00000008
        /*0b1c*/ 	.word	0x00000000
        /*0b20*/ 	.short	0x010a
        /*0b22*/ 	.byte	0x3f
	.zero		1


	//   ....[169]....
        /*0b24*/ 	.word	0x0000b5e0
        /*0b28*/ 	.word	0x0000000b
        /*0b2c*/ 	.word	0x00000000
        /*0b30*/ 	.short	0x010a
        /*0b32*/ 	.byte	0x3f
	.zero		1


	//----- nvinfo : EIATTR_NUM_MBARRIERS
	.align		4
.L_28:
        /*0b34*/ 	.byte	0x03, 0x38
        /*0b36*/ 	.short	0x0050


	//----- nvinfo : EIATTR_EXIT_INSTR_OFFSETS
	.align		4
        /*0b38*/ 	.byte	0x04, 0x1c
        /*0b3a*/ 	.short	(.L_30 - .L_29)


	//   ....[0]....
.L_29:
        /*0b3c*/ 	.word	0x00001810


	//   ....[1]....
        /*0b40*/ 	.word	0x00001870


	//   ....[2]....
        /*0b44*/ 	.word	0x00008540


	//   ....[3]....
        /*0b48*/ 	.word	0x00008570


	//   ....[4]....
        /*0b4c*/ 	.word	0x0000a800


	//----- nvinfo : EIATTR_MAX_THREADS
	.align		4
.L_30:
        /*0b50*/ 	.byte	0x04, 0x05
        /*0b52*/ 	.short	(.L_32 - .L_31)
.L_31:
        /*0b54*/ 	.word	0x00000180
        /*0b58*/ 	.word	0x00000001
        /*0b5c*/ 	.word	0x00000001


	//----- nvinfo : EIATTR_CRS_STACK_SIZE
	.align		4
.L_32:
        /*0b60*/ 	.byte	0x04, 0x1e
        /*0b62*/ 	.short	(.L_34 - .L_33)
.L_33:
        /*0b64*/ 	.word	0x00000000


	//----- nvinfo : EIATTR_CBANK_PARAM_SIZE
	.align		4
.L_34:
        /*0b68*/ 	.byte	0x03, 0x19
        /*0b6a*/ 	.short	0x0470


	//----- nvinfo : EIATTR_PARAM_CBANK
	.align		4
        /*0b6c*/ 	.byte	0x04, 0x0a
        /*0b6e*/ 	.short	(.L_36 - .L_35)
	.align		4
.L_35:
        /*0b70*/ 	.word	index@(.nv.constant0._ZN7cutlass13device_kernelINS_4gemm6kernel13GemmUniversalIN4cute5tupleIJiiiiEEENS1_10collective13CollectiveMmaINS1_37MainloopSm90TmaGmmaWarpSpecializedFP8ILi37ENS5_IJNS4_1CILi2EEENSA_ILi1EEESC_EEENS1_32KernelTmaWarpSpecializedPingpongEEENS5_IJNSA_ILi64EEENSA_ILi128EEENSA_ILi32EEEEEENS_12float_e5m2_tENS5_IJlSC_lEEESK_SL_NS4_8TiledMMAINS4_8MMA_AtomIJNS4_4SM904GMMA31MMA_64x128x32_F32E5M2E5M2_SS_TNILNSP_7ScaleInE1ELSR_1EEEEEENS4_6LayoutINS5_IJSC_SC_SC_EEENS5_IJNSA_ILi0EEESW_SW_EEEEENS5_IJNS4_10UnderscoreESZ_SZ_EEEEENS4_13SM90_TMA_LOADENS4_14ComposedLayoutINS4_7SwizzleILi1ELi4ELi3EEENS4_18smem_ptr_flag_bitsILi8EEENSU_INS5_IJNSA_ILi8EEESI_EEENS5_IJSI_SC_EEEEEEEvNS4_8identityENS4_23SM90_TMA_LOAD_MULTICASTES1C_vS1D_EENS_8epilogue10collective6detail29Sm90TmaWarpSpecializedAdapterINS1H_15DefaultEpilogueISK_SL_SL_NS1G_6thread17LinearCombinationISK_Li1EffLNS1L_9ScaleType4KindE0ELNS_15FloatRoundStyleE2ESK_EENS1_15EpilogueDefaultEEEEEvvEEEEvNT_6ParamsE)
        /*0b74*/ 	.short	0x0210
        /*0b76*/ 	.short	0x0470


	//----- nvinfo : EIATTR_SW_WAR
	.align		4
.L_36:
        /*0b78*/ 	.byte	0x04, 0x36
        /*0b7a*/ 	.short	(.L_38 - .L_37)
.L_37:
        /*0b7c*/ 	.word	0x00000008
.L_38:


//--------------------- .nv.callgraph             --------------------------
	.section	.nv.callgraph,"",@"SHT_CUDA_CALLGRAPH"
	.align	4
	.sectionentsize	8
	.align		4
        /*0000*/ 	.word	0x00000000
	.align		4
        /*0004*/ 	.word	0xffffffff
	.align		4
        /*0008*/ 	.word	0x00000000
	.align		4
        /*000c*/ 	.word	0xfffffffe
	.align		4
        /*0010*/ 	.word	0x00000000
	.align		4
        /*0014*/ 	.word	0xfffffffd
	.align		4
        /*0018*/ 	.word	0x00000000
	.align		4
        /*001c*/ 	.word	0xfffffffc


//--------------------- .nv.constant4             --------------------------
	.section	.nv.constant4,"a",@progbits
	.align	8
	.align		8
.nv.constant4:
        /*0000*/ 	.dword	_ZN40_INTERNAL_eba7ccf7_4_k_cu_50276f40_280974cuda3std3__45__cpo5beginE
	.align		8
        /*0008*/ 	.dword	_ZN40_INTERNAL_eba7ccf7_4_k_cu_50276f40_280974cuda3std3__45__cpo3endE
	.align		8
        /*0010*/ 	.dword	_ZN40_INTERNAL_eba7ccf7_4_k_cu_50276f40_280974cuda3std3__45__cpo6cbeginE
	.align		8
        /*0018*/ 	.dword	_ZN40_INTERNAL_eba7ccf7_4_k_cu_50276f40_280974cuda3std3__45__cpo4cendE
	.align		8
        /*0020*/ 	.dword	_ZN40_INTERNAL_eba7ccf7_4_k_cu_50276f40_280974cuda3std3__442_GLOBAL__N__eba7ccf7_4_k_cu_50276f40_280976ignoreE
	.align		8
        /*0028*/ 	.dword	_ZN40_INTERNAL_eba7ccf7_4_k_cu_50276f40_280974cuda3std3__419piecewise_constructE
	.align		8
        /*0030*/ 	.dword	_ZN40_INTERNAL_eba7ccf7_4_k_cu_50276f40_280974cuda3std3__48in_placeE
	.align		8
        /*0038*/ 	.dword	_ZN40_INTERNAL_eba7ccf7_4_k_cu_50276f40_280974cuda3std6ranges3__45__cpo4swapE
	.align		8
        /*0040*/ 	.dword	_ZN40_INTERNAL_eba7ccf7_4_k_cu_50276f40_280974cuda3std6ranges3__45__cpo9iter_moveE
	.align		8
        /*0048*/ 	.dword	_ZN40_INTERNAL_eba7ccf7_4_k_cu_50276f40_280974cute7productE
	.align		8
        /*0050*/ 	.dword	_ZN40_INTERNAL_eba7ccf7_4_k_cu_50276f40_280974cute1_E


//--------------------- .text._ZN7cutlass13device_kernelINS_4gemm6kernel13GemmUniversalIN4cute5tupleIJiiiiEEENS1_10collective13CollectiveMmaINS1_37MainloopSm90TmaGmmaWarpSpecializedFP8ILi37ENS5_IJNS4_1CILi2EEENSA_ILi1EEESC_EEENS1_32KernelTmaWarpSpecializedPingpongEEENS5_IJNSA_ILi64EEENSA_ILi128EEENSA_ILi32EEEEEENS_12float_e5m2_tENS5_IJlSC_lEEESK_SL_NS4_8TiledMMAINS4_8MMA_AtomIJNS4_4SM904GMMA31MMA_64x128x32_F32E5M2E5M2_SS_TNILNSP_7ScaleInE1ELSR_1EEEEEENS4_6LayoutINS5_IJSC_SC_SC_EEENS5_IJNSA_ILi0EEESW_SW_EEEEENS5_IJNS4_10UnderscoreESZ_SZ_EEEEENS4_13SM90_TMA_LOADENS4_14ComposedLayoutINS4_7SwizzleILi1ELi4ELi3EEENS4_18smem_ptr_flag_bitsILi8EEENSU_INS5_IJNSA_ILi8EEESI_EEENS5_IJSI_SC_EEEEEEEvNS4_8identityENS4_23SM90_TMA_LOAD_MULTICASTES1C_vS1D_EENS_8epilogue10collective6detail29Sm90TmaWarpSpecializedAdapterINS1H_15DefaultEpilogueISK_SL_SL_NS1G_6thread17LinearCombinationISK_Li1EffLNS1L_9ScaleType4KindE0ELNS_15FloatRoundStyleE2ESK_EENS1_15EpilogueDefaultEEEEEvvEEEEvNT_6ParamsE --------------------------
	.section	.text._ZN7cutlass13device_kernelINS_4gemm6kernel13GemmUniversalIN4cute5tupleIJiiiiEEENS1_10collective13CollectiveMmaINS1_37MainloopSm90TmaGmmaWarpSpecializedFP8ILi37ENS5_IJNS4_1CILi2EEENSA_ILi1EEESC_EEENS1_32KernelTmaWarpSpecializedPingpongEEENS5_IJNSA_ILi64EEENSA_ILi128EEENSA_ILi32EEEEEENS_12float_e5m2_tENS5_IJlSC_lEEESK_SL_NS4_8TiledMMAINS4_8MMA_AtomIJNS4_4SM904GMMA31MMA_64x128x32_F32E5M2E5M2_SS_TNILNSP_7ScaleInE1ELSR_1EEEEEENS4_6LayoutINS5_IJSC_SC_SC_EEENS5_IJNSA_ILi0EEESW_SW_EEEEENS5_IJNS4_10UnderscoreESZ_SZ_EEEEENS4_13SM90_TMA_LOADENS4_14ComposedLayoutINS4_7SwizzleILi1ELi4ELi3EEENS4_18smem_ptr_flag_bitsILi8EEENSU_INS5_IJNSA_ILi8EEESI_EEENS5_IJSI_SC_EEEEEEEvNS4_8identityENS4_23SM90_TMA_LOAD_MULTICASTES1C_vS1D_EENS_8epilogue10collective6detail29Sm90TmaWarpSpecializedAdapterINS1H_15DefaultEpilogueISK_SL_SL_NS1G_6thread17LinearCombinationISK_Li1EffLNS1L_9ScaleType4KindE0ELNS_15FloatRoundStyleE2ESK_EENS1_15EpilogueDefaultEEEEEvvEEEEvNT_6ParamsE,"ax",@progbits
	.align	128
.text._ZN7cutlass13device_kernelINS_4gemm6kernel13GemmUniversalIN4cute5tupleIJiiiiEEENS1_10collective13CollectiveMmaINS1_37MainloopSm90TmaGmmaWarpSpecializedFP8ILi37ENS5_IJNS4_1CILi2EEENSA_ILi1EEESC_EEENS1_32KernelTmaWarpSpecializedPingpongEEENS5_IJNSA_ILi64EEENSA_ILi128EEENSA_ILi32EEEEEENS_12float_e5m2_tENS5_IJlSC_lEEESK_SL_NS4_8TiledMMAINS4_8MMA_AtomIJNS4_4SM904GMMA31MMA_64x128x32_F32E5M2E5M2_SS_TNILNSP_7ScaleInE1ELSR_1EEEEEENS4_6LayoutINS5_IJSC_SC_SC_EEENS5_IJNSA_ILi0EEESW_SW_EEEEENS5_IJNS4_10UnderscoreESZ_SZ_EEEEENS4_13SM90_TMA_LOADENS4_14ComposedLayoutINS4_7SwizzleILi1ELi4ELi3EEENS4_18smem_ptr_flag_bitsILi8EEENSU_INS5_IJNSA_ILi8EEESI_EEENS5_IJSI_SC_EEEEEEEvNS4_8identityENS4_23SM90_TMA_LOAD_MULTICASTES1C_vS1D_EENS_8epilogue10collective6detail29Sm90TmaWarpSpecializedAdapterINS1H_15DefaultEpilogueISK_SL_SL_NS1G_6thread17LinearCombinationISK_Li1EffLNS1L_9ScaleType4KindE0ELNS_15FloatRoundStyleE2ESK_EENS1_15EpilogueDefaultEEEEEvvEEEEvNT_6ParamsE:
        .type           _ZN7cutlass13device_kernelINS_4gemm6kernel13GemmUniversalIN4cute5tupleIJiiiiEEENS1_10collective13CollectiveMmaINS1_37MainloopSm90TmaGmmaWarpSpecializedFP8ILi37ENS5_IJNS4_1CILi2EEENSA_ILi1EEESC_EEENS1_32KernelTmaWarpSpecializedPingpongEEENS5_IJNSA_ILi64EEENSA_ILi128EEENSA_ILi32EEEEEENS_12float_e5m2_tENS5_IJlSC_lEEESK_SL_NS4_8TiledMMAINS4_8MMA_AtomIJNS4_4SM904GMMA31MMA_64x128x32_F32E5M2E5M2_SS_TNILNSP_7ScaleInE1ELSR_1EEEEEENS4_6LayoutINS5_IJSC_SC_SC_EEENS5_IJNSA_ILi0EEESW_SW_EEEEENS5_IJNS4_10UnderscoreESZ_SZ_EEEEENS4_13SM90_TMA_LOADENS4_14ComposedLayoutINS4_7SwizzleILi1ELi4ELi3EEENS4_18smem_ptr_flag_bitsILi8EEENSU_INS5_IJNSA_ILi8EEESI_EEENS5_IJSI_SC_EEEEEEEvNS4_8identityENS4_23SM90_TMA_LOAD_MULTICASTES1C_vS1D_EENS_8epilogue10collective6detail29Sm90TmaWarpSpecializedAdapterINS1H_15DefaultEpilogueISK_SL_SL_NS1G_6thread17LinearCombinationISK_Li1EffLNS1L_9ScaleType4KindE0ELNS_15FloatRoundStyleE2ESK_EENS1_15EpilogueDefaultEEEEEvvEEEEvNT_6ParamsE,@function
        .size           _ZN7cutlass13device_kernelINS_4gemm6kernel13GemmUniversalIN4cute5tupleIJiiiiEEENS1_10collective13CollectiveMmaINS1_37MainloopSm90TmaGmmaWarpSpecializedFP8ILi37ENS5_IJNS4_1CILi2EEENSA_ILi1EEESC_EEENS1_32KernelTmaWarpSpecializedPingpongEEENS5_IJNSA_ILi64EEENSA_ILi128EEENSA_ILi32EEEEEENS_12float_e5m2_tENS5_IJlSC_lEEESK_SL_NS4_8TiledMMAINS4_8MMA_AtomIJNS4_4SM904GMMA31MMA_64x128x32_F32E5M2E5M2_SS_TNILNSP_7ScaleInE1ELSR_1EEEEEENS4_6LayoutINS5_IJSC_SC_SC_EEENS5_IJNSA_ILi0EEESW_SW_EEEEENS5_IJNS4_10UnderscoreESZ_SZ_EEEEENS4_13SM90_TMA_LOADENS4_14ComposedLayoutINS4_7SwizzleILi1ELi4ELi3EEENS4_18smem_ptr_flag_bitsILi8EEENSU_INS5_IJNSA_ILi8EEESI_EEENS5_IJSI_SC_EEEEEEEvNS4_8identityENS4_23SM90_TMA_LOAD_MULTICASTES1C_vS1D_EENS_8epilogue10collective6detail29Sm90TmaWarpSpecializedAdapterINS1H_15DefaultEpilogueISK_SL_SL_NS1G_6thread17LinearCombinationISK_Li1EffLNS1L_9ScaleType4KindE0ELNS_15FloatRoundStyleE2ESK_EENS1_15EpilogueDefaultEEEEEvvEEEEvNT_6ParamsE,(.L_x_277 - _ZN7cutlass13device_kernelINS_4gemm6kernel13GemmUniversalIN4cute5tupleIJiiiiEEENS1_10collective13CollectiveMmaINS1_37MainloopSm90TmaGmmaWarpSpecializedFP8ILi37ENS5_IJNS4_1CILi2EEENSA_ILi1EEESC_EEENS1_32KernelTmaWarpSpecializedPingpongEEENS5_IJNSA_ILi64EEENSA_ILi128EEENSA_ILi32EEEEEENS_12float_e5m2_tENS5_IJlSC_lEEESK_SL_NS4_8TiledMMAINS4_8MMA_AtomIJNS4_4SM904GMMA31MMA_64x128x32_F32E5M2E5M2_SS_TNILNSP_7ScaleInE1ELSR_1EEEEEENS4_6LayoutINS5_IJSC_SC_SC_EEENS5_IJNSA_ILi0EEESW_SW_EEEEENS5_IJNS4_10UnderscoreESZ_SZ_EEEEENS4_13SM90_TMA_LOADENS4_14ComposedLayoutINS4_7SwizzleILi1ELi4ELi3EEENS4_18smem_ptr_flag_bitsILi8EEENSU_INS5_IJNSA_ILi8EEESI_EEENS5_IJSI_SC_EEEEEEEvNS4_8identityENS4_23SM90_TMA_LOAD_MULTICASTES1C_vS1D_EENS_8epilogue10collective6detail29Sm90TmaWarpSpecializedAdapterINS1H_15DefaultEpilogueISK_SL_SL_NS1G_6thread17LinearCombinationISK_Li1EffLNS1L_9ScaleType4KindE0ELNS_15FloatRoundStyleE2ESK_EENS1_15EpilogueDefaultEEEEEvvEEEEvNT_6ParamsE)
        .other          _ZN7cutlass13device_kernelINS_4gemm6kernel13GemmUniversalIN4cute5tupleIJiiiiEEENS1_10collective13CollectiveMmaINS1_37MainloopSm90TmaGmmaWarpSpecializedFP8ILi37ENS5_IJNS4_1CILi2EEENSA_ILi1EEESC_EEENS1_32KernelTmaWarpSpecializedPingpongEEENS5_IJNSA_ILi64EEENSA_ILi128EEENSA_ILi32EEEEEENS_12float_e5m2_tENS5_IJlSC_lEEESK_SL_NS4_8TiledMMAINS4_8MMA_AtomIJNS4_4SM904GMMA31MMA_64x128x32_F32E5M2E5M2_SS_TNILNSP_7ScaleInE1ELSR_1EEEEEENS4_6LayoutINS5_IJSC_SC_SC_EEENS5_IJNSA_ILi0EEESW_SW_EEEEENS5_IJNS4_10UnderscoreESZ_SZ_EEEEENS4_13SM90_TMA_LOADENS4_14ComposedLayoutINS4_7SwizzleILi1ELi4ELi3EEENS4_18smem_ptr_flag_bitsILi8EEENSU_INS5_IJNSA_ILi8EEESI_EEENS5_IJSI_SC_EEEEEEEvNS4_8identityENS4_23SM90_TMA_LOAD_MULTICASTES1C_vS1D_EENS_8epilogue10collective6detail29Sm90TmaWarpSpecializedAdapterINS1H_15DefaultEpilogueISK_SL_SL_NS1G_6thread17LinearCombinationISK_Li1EffLNS1L_9ScaleType4KindE0ELNS_15FloatRoundStyleE2ESK_EENS1_15EpilogueDefaultEEEEEvvEEEEvNT_6ParamsE,@"STO_CUDA_ENTRY STV_DEFAULT"
_ZN7cutlass13device_kernelINS_4gemm6kernel13GemmUniversalIN4cute5tupleIJiiiiEEENS1_10collective13CollectiveMmaINS1_37MainloopSm90TmaGmmaWarpSpecializedFP8ILi37ENS5_IJNS4_1CILi2EEENSA_ILi1EEESC_EEENS1_32KernelTmaWarpSpecializedPingpongEEENS5_IJNSA_ILi64EEENSA_ILi128EEENSA_ILi32EEEEEENS_12float_e5m2_tENS5_IJlSC_lEEESK_SL_NS4_8TiledMMAINS4_8MMA_AtomIJNS4_4SM904GMMA31MMA_64x128x32_F32E5M2E5M2_SS_TNILNSP_7ScaleInE1ELSR_1EEEEEENS4_6LayoutINS5_IJSC_SC_SC_EEENS5_IJNSA_ILi0EEESW_SW_EEEEENS5_IJNS4_10UnderscoreESZ_SZ_EEEEENS4_13SM90_TMA_LOADENS4_14ComposedLayoutINS4_7SwizzleILi1ELi4ELi3EEENS4_18smem_ptr_flag_bitsILi8EEENSU_INS5_IJNSA_ILi8EEESI_EEENS5_IJSI_SC_EEEEEEEvNS4_8identityENS4_23SM90_TMA_LOAD_MULTICASTES1C_vS1D_EENS_8epilogue10collective6detail29Sm90TmaWarpSpecializedAdapterINS1H_15DefaultEpilogueISK_SL_SL_NS1G_6thread17LinearCombinationISK_Li1EffLNS1L_9ScaleType4KindE0ELNS_15FloatRoundStyleE2ESK_EENS1_15EpilogueDefaultEEEEEvvEEEEvNT_6ParamsE:
[----:B------:R-:W-:Y:S01]  /*0000*/  LDC R1, c[0x0][0x28] ;  /* 0x00000a00ff017b82 */ /* 0x000fe20000000800 */
[----:B------:R-:W0:Y:S01]  /*0010*/  S2R R11, SR_TID.X ;  /* 0x00000000000b7919 */ /* 0x000e220000002100 */
[----:B------:R-:W-:Y:S01]  /*0020*/  ELECT P0, URZ, PT ;  /* 0x00000000003f782f */ /* 0x000fe20003800000 */
[----:B------:R-:W-:Y:S01]  /*0030*/  BSSY B0, `(.L_x_0) ;  /* 0x000000f000007945 */ /* 0x000fe20003800000 */
[--C-:B0-----:R-:W-:Y:S02]  /*0040*/  SHF.R.U32.HI R0, RZ, 0x5, R11.reuse ;  /* 0x00000005ff007819 */ /* 0x101fe4000001160b */
[----:B------:R-:W-:-:S03]  /*0050*/  SHF.R.U32.HI R5, RZ, 0x7, R11 ;  /* 0x00000007ff057819 */ /* 0x000fc6000001160b */
[----:B------:R-:W0:Y:S04]  /*0060*/  SHFL.IDX PT, R2, R0, RZ, 0x1f ;  /* 0x00001fff00027589 */ /* 0x000e2800000e0000 */
[----:B------:R1:W2:Y:S01]  /*0070*/  SHFL.IDX PT, R6, R5, RZ, 0x1f ;  /* 0x00001fff05067589 */ /* 0x0002a200000e0000 */
[----:B0-----:R-:W-:-:S13]  /*0080*/  ISETP.NE.OR P0, PT, R2, RZ, !P0 ;  /* 0x000000ff0200720c */ /* 0x001fda0004705670 */
[----:B-12---:R-:W-:Y:S05]  /*0090*/  @P0 BRA `(.L_x_1) ;  /* 0x0000000000200947 */ /* 0x006fea0003800000 */
[----:B------:R-:W-:Y:S02]  /*00a0*/  ULDC.64 UR4, c[0x0][0x198] ;  /* 0x0000660000047ab9 */ /* 0x000fe40000000a00 */
[----:B------:R-:W-:Y:S02]  /*00b0*/  UIADD3 UR6, UP0, UR4, 0xf0, URZ ;  /* 0x000000f004067890 */ /* 0x000fe4000ff1e03f */
[----:B------:R-:W-:Y:S02]  /*00c0*/  UIADD3 UR4, UP1, UR4, 0x1f0, URZ ;  /* 0x000001f004047890 */ /* 0x000fe4000ff3e03f */
[----:B------:R-:W-:Y:S02]  /*00d0*/  UIADD3.X UR7, URZ, UR5, URZ, UP0, !UPT ;  /* 0x000000053f077290 */ /* 0x000fe400087fe43f */
[----:B------:R-:W-:-:S07]  /*00e0*/  UIADD3.X UR5, URZ, UR5, URZ, UP1, !UPT ;  /* 0x000000053f057290 */ /* 0x000fce0008ffe43f */
[----:B------:R0:W-:Y:S02]  /*00f0*/  UTMACCTL.PF [UR6] ;  /* 0x00000000060079b9 */ /* 0x0001e40008040000 */
[----:B------:R0:W-:Y:S02]  /*0100*/  UTMACCTL.PF [UR4] ;  /* 0x00000000040079b9 */ /* 0x0001e40008040000 */
[----:B0-----:R-:W-:Y:S01]  /*0110*/  NOP ;  /* 0x0000000000007918 */ /* 0x001fe20000000000 */
.L_x_1:
[----:B------:R-:W-:Y:S05]  /*0120*/  BSYNC B0 ;  /* 0x0000000000007941 */ /* 0x000fea0003800000 */
.L_x_0:
[----:B------:R-:W0:Y:S02]  /*0130*/  SHFL.IDX PT, R7, R0, RZ, 0x1f ;  /* 0x00001fff00077589 */ /* 0x000e2400000e0000 */
[----:B0-----:R-:W-:-:S13]  /*0140*/  ISETP.NE.AND P0, PT, R7, RZ, PT ;  /* 0x000000ff0700720c */ /* 0x001fda0003f05270 */
[----:B------:R-:W-:Y:S05]  /*0150*/  @P0 BRA `(.L_x_2) ;  /* 0x00000004006c0947 */ /* 0x000fea0003800000 */
[----:B------:R-:W-:Y:S01]  /*0160*/  ELECT P0, URZ, PT ;  /* 0x00000000003f782f */ /* 0x000fe20003800000 */
[----:B------:R-:W-:-:S12]  /*0170*/  BSSY B0, `(.L_x_2) ;  /* 0x0000059000007945 */ /* 0x000fd80003800000 */
[----:B------:R-:W-:Y:S05]  /*0180*/  @!P0 BRA `(.L_x_3) ;  /* 0x00000004005c8947 */ /* 0x000fea0003800000 */
[----:B------:R-:W0:Y:S01]  /*0190*/  S2UR UR8, SR_CgaCtaId ;  /* 0x00000000000879c3 */ /* 0x000e220000008800 */
[----:B------:R-:W-:Y:S01]  /*01a0*/  UMOV UR4, 0x400 ;  /* 0x0000040000047882 */ /* 0x000fe20000000000 */
[----:B------:R-:W-:Y:S01]  /*01b0*/  UMOV UR5, 0x1 ;  /* 0x0000000100057882 */ /* 0x000fe20000000000 */
[----:B------:R-:W-:Y:S02]  /*01c0*/  UMOV UR6, 0x2 ;  /* 0x0000000200067882 */ /* 0x000fe40000000000 */
[----:B------:R-:W-:-:S04]  /*01d0*/  UIADD3 UR6, -UR6, 0x100000, URZ ;  /* 0x0010000006067890 */ /* 0x000fc8000fffe13f */
[----:B------:R-:W-:Y:S02]  /*01e0*/  USHF.L.U32 UR7, UR6, 0xb, URZ ;  /* 0x0000000b06077899 */ /* 0x000fe4000800063f */
[----:B------:R-:W-:Y:S02]  /*01f0*/  USHF.L.U32 UR6, UR6, 0x1, URZ ;  /* 0x0000000106067899 */ /* 0x000fe4000800063f */
[----:B0-----:R-:W-:Y:S02]  /*0200*/  ULEA UR8, UR8, UR4, 0x18 ;  /* 0x0000000408087291 */ /* 0x001fe4000f8ec03f */
[----:B------:R-:W-:-:S04]  /*0210*/  UIADD3 UR4, -UR5, 0x100000, URZ ;  /* 0x0010000005047890 */ /* 0x000fc8000fffe13f */
[----:B------:R-:W-:Y:S02]  /*0220*/  USHF.L.U32 UR5, UR4, 0xb, URZ ;  /* 0x0000000b04057899 */ /* 0x000fe4000800063f */
[----:B------:R-:W-:Y:S01]  /*0230*/  USHF.L.U32 UR4, UR4, 0x1, URZ ;  /* 0x0000000104047899 */ /* 0x000fe2000800063f */
[----:B------:R-:W0:Y:S11]  /*0240*/  FENCE.VIEW.ASYNC.S ;  /* 0x00000000000073c6 */ /* 0x000e360000000000 */
[----:B0-----:R0:W1:Y:S01]  /*0250*/  SYNCS.EXCH.64 URZ, [UR8], UR4 ;  /* 0x00000004083f75b2 */ /* 0x0010620008000100 */
[----:B------:R0:W2:Y:S01]  /*0260*/  SYNCS.EXCH.64 URZ, [UR8+0x128], UR6 ;  /* 0x00012806083f75b2 */ /* 0x0000a20008000100 */
[----:B------:R0:W3:Y:S01]  /*0270*/  SYNCS.EXCH.64 URZ, [UR8+0x8], UR4 ;  /* 0x00000804083f75b2 */ /* 0x0000e20008000100 */
[----:B------:R0:W4:Y:S01]  /*0280*/  SYNCS.EXCH.64 URZ, [UR8+0x130], UR6 ;  /* 0x00013006083f75b2 */ /* 0x0001220008000100 */
[----:B------:R0:W0:Y:S01]  /*0290*/  SYNCS.EXCH.64 URZ, [UR8+0x10], UR4 ;  /* 0x00001004083f75b2 */ /* 0x0000220008000100 */
        /* <DEDUP_REMOVED lines=69> */
[----:B-1234-:R-:W-:Y:S01]  /*06f0*/  NOP ;  /* 0x0000000000007918 */ /* 0x01efe20000000000 */
.L_x_3:
[----:B0-----:R-:W-:Y:S05]  /*0700*/  BSYNC B0 ;  /* 0x0000000000007941 */ /* 0x001fea0003800000 */
.L_x_2:
[----:B------:R-:W0:Y:S01]  /*0710*/  SHFL.IDX PT, R3, R0, RZ, 0x1f ;  /* 0x00001fff00037589 */ /* 0x000e2200000e0000 */
[----:B------:R-:W-:Y:S01]  /*0720*/  SHF.R.S32.HI R4, RZ, 0x1f, R11 ;  /* 0x0000001fff047819 */ /* 0x000fe2000001140b */
[----:B------:R-:W1:Y:S01]  /*0730*/  S2UR UR13, SR_CTAID.X ;  /* 0x00000000000d79c3 */ /* 0x000e620000002500 */
[----:B------:R-:W-:Y:S01]  /*0740*/  ELECT P0, URZ, PT ;  /* 0x00000000003f782f */ /* 0x000fe20003800000 */
[----:B------:R2:W3:Y:S01]  /*0750*/  SHFL.IDX PT, R8, R0, RZ, 0x1f ;  /* 0x00001fff00087589 */ /* 0x0004e200000e0000 */
[----:B------:R-:W-:Y:S02]  /*0760*/  LEA.HI R4, R4, R11, RZ, 0x7 ;  /* 0x0000000b04047211 */ /* 0x000fe400078f38ff */
[----:B------:R-:W-:Y:S01]  /*0770*/  ELECT P1, URZ, PT ;  /* 0x00000000003f782f */ /* 0x000fe20003820000 */
[----:B------:R-:W-:Y:S01]  /*0780*/  NOP ;  /* 0x0000000000007918 */ /* 0x000fe20000000000 */
[----:B------:R-:W4:Y:S01]  /*0790*/  S2R R16, SR_CTAID.Y ;  /* 0x0000000000107919 */ /* 0x000f220000002600 */
[----:B------:R-:W-:Y:S01]  /*07a0*/  LOP3.LUT R4, R4, 0xffffff80, RZ, 0xc0, !PT ;  /* 0xffffff8004047812 */ /* 0x000fe200078ec0ff */
[----:B------:R-:W-:Y:S01]  /*07b0*/  ULDC UR4, c[0x0][0x150] ;  /* 0x0000540000047ab9 */ /* 0x000fe20000000800 */
[----:B------:R-:W5:Y:S01]  /*07c0*/  LDC R12, c[0x0][0x144] ;  /* 0x00005100ff0c7b82 */ /* 0x000f620000000800 */
[----:B------:R3:W5:Y:S01]  /*07d0*/  SHFL.IDX PT, R14, R5, RZ, 0x1f ;  /* 0x00001fff050e7589 */ /* 0x00076200000e0000 */
[----:B------:R-:W-:Y:S01]  /*07e0*/  UMOV UR12, 0x80 ;  /* 0x00000080000c7882 */ /* 0x000fe20000000000 */
[----:B------:R-:W-:Y:S01]  /*07f0*/  IMAD.IADD R10, R11, 0x1, -R4 ;  /* 0x000000010b0a7824 */ /* 0x000fe200078e0a04 */
[----:B------:R-:W-:Y:S01]  /*0800*/  NOP ;  /* 0x0000000000007918 */ /* 0x000fe20000000000 */
[C---:B------:R-:W-:Y:S01]  /*0810*/  VIADD R38, R6.reuse, 0xffffffff ;  /* 0xffffffff06267836 */ /* 0x040fe20000000000 */
[----:B------:R-:W-:-:S02]  /*0820*/  ISETP.NE.AND P4, PT, R6, RZ, PT ;  /* 0x000000ff0600720c */ /* 0x000fc40003f85270 */
[----:B------:R-:W-:Y:S01]  /*0830*/  SHF.R.S32.HI R19, RZ, 0x1f, R10 ;  /* 0x0000001fff137819 */ /* 0x000fe2000001140a */
[----:B------:R-:W5:Y:S01]  /*0840*/  LDC R13, c[0x0][0x140] ;  /* 0x00005000ff0d7b82 */ /* 0x000f620000000800 */
[----:B------:R-:W-:Y:S02]  /*0850*/  ISETP.GE.U32.AND P6, PT, R38, 0x2, PT ;  /* 0x000000022600780c */ /* 0x000fe40003fc6070 */
[----:B0-----:R-:W-:Y:S02]  /*0860*/  ISETP.NE.OR P0, PT, R3, RZ, !P0 ;  /* 0x000000ff0300720c */ /* 0x001fe40004705670 */
[----:B------:R-:W-:Y:S02]  /*0870*/  LEA.HI R3, R19, R10, RZ, 0x3 ;  /* 0x0000000a13037211 */ /* 0x000fe400078f18ff */
[----:B-1----:R-:W-:Y:S01]  /*0880*/  I2FP.F32.U32 R4, UR13 ;  /* 0x0000000d00047c45 */ /* 0x002fe20008201000 */
[----:B------:R-:W0:Y:S01]  /*0890*/  LDC R27, c[0x0][0x148] ;  /* 0x00005200ff1b7b82 */ /* 0x000e220000000800 */
[----:B--2---:R-:W-:-:S02]  /*08a0*/  SHF.R.S32.HI R0, RZ, 0x3, R3 ;  /* 0x00000003ff007819 */ /* 0x004fc40000011403 */
[----:B---3--:R-:W-:Y:S01]  /*08b0*/  ISETP.NE.OR P1, PT, R8, RZ, !P1 ;  /* 0x000000ff0800720c */ /* 0x008fe20004f25670 */
[----:B------:R-:W-:Y:S01]  /*08c0*/  FMUL R9, R4, UR4 ;  /* 0x0000000404097c20 */ /* 0x000fe20008400000 */
[----:B------:R-:W-:Y:S01]  /*08d0*/  SHF.R.S32.HI R3, RZ, 0x1f, R3 ;  /* 0x0000001fff037819 */ /* 0x000fe20000011403 */
[----:B------:R-:W-:Y:S01]  /*08e0*/  ULDC UR4, c[0x0][0x154] ;  /* 0x0000550000047ab9 */ /* 0x000fe20000000800 */
[----:B------:R-:W-:Y:S01]  /*08f0*/  SHF.R.S32.HI R8, RZ, 0x1f, R7 ;  /* 0x0000001fff087819 */ /* 0x000fe20000011407 */
[----:B------:R-:W-:Y:S01]  /*0900*/  VOTEU.ALL UP1, P0 ;  /* 0x00000000003f7886 */ /* 0x000fe20000020000 */
[----:B------:R-:W-:Y:S01]  /*0910*/  LEA.HI R4, R3, R0, RZ, 0x2 ;  /* 0x0000000003047211 */ /* 0x000fe200078f10ff */
[----:B------:R-:W1:Y:S01]  /*0920*/  F2I.U32.TRUNC.NTZ R9, R9 ;  /* 0x0000000900097305 */ /* 0x000e62000020f000 */
[----:B------:R-:W-:Y:S01]  /*0930*/  LEA.HI R8, R8, R7, RZ, 0x2 ;  /* 0x0000000708087211 */ /* 0x000fe200078f10ff */
[----:B------:R-:W-:Y:S01]  /*0940*/  VOTEU.ALL UP0, P0 ;  /* 0x00000000003f7886 */ /* 0x000fe20000000000 */
[----:B------:R-:W-:Y:S01]  /*0950*/  SHF.R.S32.HI R3, RZ, 0x1f, R2 ;  /* 0x0000001fff037819 */ /* 0x000fe20000011402 */
[----:B------:R-:W2:Y:S01]  /*0960*/  @!UP1 S2UR UR7, SR_CgaCtaId ;  /* 0x00000000000799c3 */ /* 0x000ea20000008800 */
[----:B------:R-:W-:Y:S01]  /*0970*/  LOP3.LUT R5, R4, 0xfffffffc, RZ, 0xc0, !PT ;  /* 0xfffffffc04057812 */ /* 0x000fe200078ec0ff */
[----:B------:R-:W-:Y:S01]  /*0980*/  VOTEU.ALL UP2, P1 ;  /* 0x00000000003f7886 */ /* 0x000fe20000840000 */
[----:B------:R-:W-:Y:S01]  /*0990*/  LOP3.LUT R8, R8, 0x3ffffffc, RZ, 0xc0, !PT ;  /* 0x3ffffffc08087812 */ /* 0x000fe200078ec0ff */
[----:B------:R-:W-:Y:S01]  /*09a0*/  @!UP1 UMOV UR6, 0x400 ;  /* 0x0000040000069882 */ /* 0x000fe20000000000 */
[----:B------:R-:W-:Y:S01]  /*09b0*/  LEA.HI R3, R3, R2, RZ, 0x2 ;  /* 0x0000000203037211 */ /* 0x000fe200078f10ff */
[----:B------:R-:W-:Y:S01]  /*09c0*/  IMAD.IADD R5, R0, 0x1, -R5 ;  /* 0x0000000100057824 */ /* 0x000fe200078e0a05 */
[----:B------:R-:W-:Y:S01]  /*09d0*/  @!UP2 UMOV UR9, 0x400 ;  /* 0x000004000009a882 */ /* 0x000fe20000000000 */
[----:B------:R-:W-:Y:S01]  /*09e0*/  IMAD.IADD R8, R7, 0x1, -R8 ;  /* 0x0000000107087824 */ /* 0x000fe200078e0a08 */
[----:B------:R-:W-:Y:S01]  /*09f0*/  LOP3.LUT R3, R3, 0xfffffffc, RZ, 0xc0, !PT ;  /* 0xfffffffc03037812 */ /* 0x000fe200078ec0ff */
[----:B------:R-:W3:Y:S01]  /*0a00*/  @!UP2 S2UR UR10, SR_CgaCtaId ;  /* 0x00000000000aa9c3 */ /* 0x000ee20000008800 */
[----:B-1----:R-:W-:Y:S01]  /*0a10*/  IMAD.MOV R9, RZ, RZ, -R9 ;  /* 0x000000ffff097224 */ /* 0x002fe200078e0a09 */
[----:B------:R-:W-:Y:S01]  /*0a20*/  VOTEU.ALL UP3, P1 ;  /* 0x00000000003f7886 */ /* 0x000fe20000860000 */
[----:B------:R-:W-:Y:S01]  /*0a30*/  IMAD R5, R8, 0x4, R5 ;  /* 0x0000000408057824 */ /* 0x000fe200078e0205 */
[----:B------:R-:W-:Y:S01]  /*0a40*/  VOTEU.ALL UP4, P1 ;  /* 0x00000000003f7886 */ /* 0x000fe20000880000 */
[----:B------:R-:W-:Y:S01]  /*0a50*/  IMAD.IADD R18, R2, 0x1, -R3 ;  /* 0x0000000102127824 */ /* 0x000fe200078e0a03 */
[----:B----4-:R-:W-:Y:S01]  /*0a60*/  I2FP.F32.U32 R2, R16 ;  /* 0x0000001000027245 */ /* 0x010fe20000201000 */
[----:B-----5:R-:W-:Y:S01]  /*0a70*/  IMAD R25, R12, R9, UR13 ;  /* 0x0000000d0c197e24 */ /* 0x020fe2000f8e0209 */
[C---:B------:R-:W-:Y:S01]  /*0a80*/  LEA.HI R0, R5.reuse, R5, RZ, 0x1 ;  /* 0x0000000505007211 */ /* 0x040fe200078f08ff */
[C---:B------:R-:W-:Y:S01]  /*0a90*/  IMAD.SHL.U32 R12, R5.reuse, 0x4, RZ ;  /* 0x00000004050c7824 */ /* 0x040fe200078e00ff */
[----:B------:R-:W-:Y:S01]  /*0aa0*/  VOTEU.ALL UP5, P1 ;  /* 0x00000000003f7886 */ /* 0x000fe200008a0000 */
[----:B------:R-:W-:Y:S01]  /*0ab0*/  FMUL R2, R2, UR4 ;  /* 0x0000000402027c20 */ /* 0x000fe20008400000 */
[----:B------:R-:W-:Y:S01]  /*0ac0*/  LOP3.LUT R0, R0, 0xfffffffe, RZ, 0xc0, !PT ;  /* 0xfffffffe00007812 */ /* 0x000fe200078ec0ff */
[----:B------:R-:W-:Y:S01]  /*0ad0*/  UMOV UR4, 0x20 ;  /* 0x0000002000047882 */ /* 0x000fe20000000000 */
[----:B--2---:R-:W-:Y:S01]  /*0ae0*/  @!UP1 ULEA UR8, UR7, UR6, 0x18 ;  /* 0x0000000607089291 */ /* 0x004fe2000f8ec03f */
[----:B------:R-:W-:Y:S01]  /*0af0*/  LOP3.LUT R12, R5, 0xc, R12, 0x78, !PT ;  /* 0x0000000c050c7812 */ /* 0x000fe200078e780c */
[----:B------:R-:W-:-:S04]  /*0b00*/  @!UP1 UIADD3 UR4, -UR4, 0x100000, URZ ;  /* 0x0010000004049890 */ /* 0x000fc8000fffe13f */
[----:B------:R-:W-:Y:S02]  /*0b10*/  @!UP1 USHF.L.U32 UR5, UR4, 0xb, URZ ;  /* 0x0000000b04059899 */ /* 0x000fe4000800063f */
[----:B------:R-:W-:Y:S01]  /*0b20*/  @!UP1 USHF.L.U32 UR4, UR4, 0x1, URZ ;  /* 0x0000000104049899 */ /* 0x000fe2000800063f */
[----:B------:R-:W-:Y:S01]  /*0b30*/  IMAD.IADD R0, R5, 0x1, -R0 ;  /* 0x0000000105007824 */ /* 0x000fe200078e0a00 */
[----:B------:R-:W1:Y:S01]  /*0b40*/  F2I.U32.TRUNC.NTZ R2, R2 ;  /* 0x0000000200027305 */ /* 0x000e62000020f000 */
[----:B------:R-:W-:-:S04]  /*0b50*/  @!UP2 UIADD3 UR6, -UR12, 0x100000, URZ ;  /* 0x001000000c06a890 */ /* 0x000fc8000fffe13f */
[----:B------:R-:W-:Y:S02]  /*0b60*/  @!UP2 USHF.L.U32 UR7, UR6, 0xb, URZ ;  /* 0x0000000b0607a899 */ /* 0x000fe4000800063f */
[----:B------:R-:W-:Y:S01]  /*0b70*/  @!UP2 USHF.L.U32 UR6, UR6, 0x1, URZ ;  /* 0x000000010606a899 */ /* 0x000fe2000800063f */
[----:B------:R-:W-:Y:S01]  /*0b80*/  ISETP.EQ.U32.AND P3, PT, R13, 0x1, PT ;  /* 0x000000010d00780c */ /* 0x000fe20003f62070 */
[----:B------:R-:W-:Y:S01]  /*0b90*/  VOTEU.ALL UP1, P0 ;  /* 0x00000000003f7886 */ /* 0x000fe20000020000 */
[----:B------:R-:W-:Y:S01]  /*0ba0*/  ISETP.NE.AND P2, PT, R0, R25, PT ;  /* 0x000000190000720c */ /* 0x000fe20003f45270 */
[----:B------:R-:W-:Y:S01]  /*0bb0*/  IMAD.MOV.U32 R13, RZ, RZ, 0x1 ;  /* 0x00000001ff0d7424 */ /* 0x000fe200078e00ff */
[----:B---3--:R-:W-:Y:S01]  /*0bc0*/  @!UP2 ULEA UR9, UR10, UR9, 0x18 ;  /* 0x000000090a09a291 */ /* 0x008fe2000f8ec03f */
[----:B------:R-:W-:Y:S01]  /*0bd0*/  LOP3.LUT P0, RZ, R10, 0x7, RZ, 0xc0, !PT ;  /* 0x000000070aff7812 */ /* 0x000fe2000780c0ff */
[----:B------:R-:W-:Y:S01]  /*0be0*/  VOTEU.ALL UP2, P1 ;  /* 0x00000000003f7886 */ /* 0x000fe20000840000 */
[----:B------:R-:W-:Y:S01]  /*0bf0*/  ISETP.NE.AND P1, PT, R18, 0x3, PT ;  /* 0x000000031200780c */ /* 0x000fe20003f25270 */
[----:B------:R-:W2:Y:S02]  /*0c00*/  FENCE.VIEW.ASYNC.S ;  /* 0x00000000000073c6 */ /* 0x000ea40000000000 */
[----:B--2---:R2:W3:Y:S01]  /*0c10*/  @!UP0 SYNCS.EXCH.64 URZ, [UR8+0x280], UR4 ;  /* 0x00028004083f85b2 */ /* 0x0044e20008000100 */
[----:B------:R-:W-:-:S02]  /*0c20*/  ISETP.LT.U32.AND P0, PT, R12, 0x2, !P0 ;  /* 0x000000020c00780c */ /* 0x000fc40004701070 */
[----:B------:R-:W-:Y:S01]  /*0c30*/  ISETP.EQ.OR P1, PT, R18, RZ, !P1 ;  /* 0x000000ff1200720c */ /* 0x000fe20004f22670 */
[----:B-1----:R-:W-:Y:S01]  /*0c40*/  IMAD.MOV R24, RZ, RZ, -R2 ;  /* 0x000000ffff187224 */ /* 0x002fe200078e0a02 */
[----:B------:R-:W-:Y:S02]  /*0c50*/  R2UR UR11, R14 ;  /* 0x000000000e0b72ca */ /* 0x000fe400000e0000 */
[----:B------:R-:W-:Y:S01]  /*0c60*/  @P2 LEA.HI R0, R12, R12, RZ, 0x1 ;  /* 0x0000000c0c002211 */ /* 0x000fe200078f08ff */
[----:B0-----:R-:W-:Y:S01]  /*0c70*/  IMAD R3, R27, R24, R16 ;  /* 0x000000181b037224 */ /* 0x001fe200078e0210 */
[----:B------:R-:W-:Y:S02]  /*0c80*/  ISETP.EQ.AND P1, PT, R6, RZ, P1 ;  /* 0x000000ff0600720c */ /* 0x000fe40000f22270 */
[----:B------:R-:W-:Y:S02]  /*0c90*/  @P2 SHF.R.S32.HI R0, RZ, 0x1, R0 ;  /* 0x00000001ff002819 */ /* 0x000fe40000011400 */
[----:B------:R-:W-:Y:S01]  /*0ca0*/  SEL R7, RZ, 0x1, !P1 ;  /* 0x00000001ff077807 */ /* 0x000fe20004800000 */
[----:B------:R2:W0:Y:S01]  /*0cb0*/  @!UP1 SYNCS.EXCH.64 URZ, [UR8+0x288], UR4 ;  /* 0x00028804083f95b2 */ /* 0x0004220008000100 */
[----:B------:R-:W-:Y:S01]  /*0cc0*/  @P2 ISETP.NE.AND P5, PT, R0, R3, PT ;  /* 0x000000030000220c */ /* 0x000fe20003fa5270 */
[----:B------:R-:W-:Y:S01]  /*0cd0*/  NOP ;  /* 0x0000000000007918 */ /* 0x000fe20000000000 */
[----:B------:R-:W-:-:S02]  /*0ce0*/  SEL R0, RZ, 0x1, !P0 ;  /* 0x00000001ff007807 */ /* 0x000fc40004000000 */
[----:B------:R-:W-:Y:S02]  /*0cf0*/  @P2 SEL R13, RZ, 0x1, P5 ;  /* 0x00000001ff0d2807 */ /* 0x000fe40002800000 */
[----:B------:R-:W-:Y:S02]  /*0d00*/  SEL R7, R7, 0x2, P6 ;  /* 0x0000000207077807 */ /* 0x000fe40003000000 */
[----:B------:R-:W-:Y:S01]  /*0d10*/  LOP3.LUT R13, R13, R0, RZ, 0xc0, !PT ;  /* 0x000000000d0d7212 */ /* 0x000fe200078ec0ff */
[----:B------:R2:W1:Y:S01]  /*0d20*/  @!UP2 SYNCS.EXCH.64 URZ, [UR9+0x260], UR6 ;  /* 0x00026006093fa5b2 */ /* 0x0004620008000100 */
[----:B------:R2:W4:Y:S01]  /*0d30*/  @!UP3 SYNCS.EXCH.64 URZ, [UR9+0x268], UR6 ;  /* 0x00026806093fb5b2 */ /* 0x0005220008000100 */
[----:B------:R2:W0:Y:S01]  /*0d40*/  @!UP4 SYNCS.EXCH.64 URZ, [UR9+0x270], UR6 ;  /* 0x00027006093fc5b2 */ /* 0x0004220008000100 */
[----:B------:R2:W0:Y:S01]  /*0d50*/  @!UP5 SYNCS.EXCH.64 URZ, [UR9+0x278], UR6 ;  /* 0x00027806093fd5b2 */ /* 0x0004220008000100 */
[----:B------:R-:W-:Y:S01]  /*0d60*/  NOP ;  /* 0x0000000000007918 */ /* 0x000fe20000000000 */
[----:B--23--:R-:W-:Y:S05]  /*0d70*/  @!P3 BRA `(.L_x_4) ;  /* 0x000000000008b947 */ /* 0x00cfea0003800000 */
[----:B01--4-:R-:W-:Y:S01]  /*0d80*/  UCGABAR_ARV ;  /* 0x00000000000079c7 */ /* 0x013fe20008000000 */
[----:B------:R-:W-:Y:S05]  /*0d90*/  BRA `(.L_x_5) ;  /* 0x0000000000047947 */ /* 0x000fea0003800000 */
.L_x_4:
[----:B01--4-:R-:W-:Y:S01]  /*0da0*/  NOP ;  /* 0x0000000000007918 */ /* 0x013fe20000000000 */
.L_x_5:
[----:B------:R-:W-:Y:S01]  /*0db0*/  ULDC.64 UR4, c[0x0][0x598] ;  /* 0x0001660000047ab9 */ /* 0x000fe20000000a00 */
[----:B------:R-:W-:Y:S01]  /*0dc0*/  ULDC.64 UR20, c[0x0][0x208] ;  /* 0x0000820000147ab9 */ /* 0x000fe20000000a00 */
[----:B------:R-:W-:-:S04]  /*0dd0*/  ISETP.NE.U32.AND P0, PT, RZ, UR4, PT ;  /* 0x00000004ff007c0c */ /* 0x000fc8000bf05070 */
[----:B------:R-:W-:-:S13]  /*0de0*/  ISETP.NE.AND.EX P0, PT, RZ, UR5, PT, P0 ;  /* 0x00000005ff007c0c */ /* 0x000fda000bf05300 */
[----:B------:R-:W-:Y:S05]  /*0df0*/  @!P0 BRA `(.L_x_6) ;  /* 0x00000000001c8947 */ /* 0x000fea0003800000 */
[----:B------:R-:W0:Y:S02]  /*0e00*/  LDC.64 R2, c[0x0][0x598] ;  /* 0x00016600ff027b82 */ /* 0x000e240000000a00 */
[----:B0-----:R-:W2:Y:S02]  /*0e10*/  LDG.E.64 R2, desc[UR20][R2.64] ;  /* 0x0000001402027981 */ /* 0x001ea4000c1e1b00 */
[----:B--2---:R-:W-:-:S04]  /*0e20*/  ISETP.NE.U32.AND P0, PT, R2, RZ, PT ;  /* 0x000000ff0200720c */ /* 0x004fc80003f05070 */
[----:B------:R-:W-:-:S13]  /*0e30*/  ISETP.NE.AND.EX P0, PT, R3, RZ, PT, P0 ;  /* 0x000000ff0300720c */ /* 0x000fda0003f05300 */
[----:B------:R-:W-:Y:S05]  /*0e40*/  @!P0 BRA `(.L_x_6) ;  /* 0x0000000000088947 */ /* 0x000fea0003800000 */
[----:B------:R0:W5:Y:S01]  /*0e50*/  LD.E R14, desc[UR20][R2.64] ;  /* 0x00000014020e7980 */ /* 0x000162000c101900 */
[----:B------:R-:W-:Y:S05]  /*0e60*/  BRA `(.L_x_7) ;  /* 0x0000000000207947 */ /* 0x000fea0003800000 */
.L_x_6:
[----:B------:R-:W-:Y:S02]  /*0e70*/  ULDC.64 UR4, c[0x0][0x588] ;  /* 0x0001620000047ab9 */ /* 0x000fe40000000a00 */
[----:B------:R-:W-:-:S04]  /*0e80*/  ISETP.NE.U32.AND P0, PT, RZ, UR4, PT ;  /* 0x00000004ff007c0c */ /* 0x000fc8000bf05070 */
[----:B------:R-:W-:-:S13]  /*0e90*/  ISETP.NE.AND.EX P0, PT, RZ, UR5, PT, P0 ;  /* 0x00000005ff007c0c */ /* 0x000fda000bf05300 */
[----:B------:R-:W-:Y:S05]  /*0ea0*/  @!P0 BRA `(.L_x_8) ;  /* 0x00000000000c8947 */ /* 0x000fea0003800000 */
[----:B------:R-:W0:Y:S02]  /*0eb0*/  LDC.64 R14, c[0x0][0x588] ;  /* 0x00016200ff0e7b82 */ /* 0x000e240000000a00 */
[----:B0-----:R1:W5:Y:S01]  /*0ec0*/  LDG.E R14, desc[UR20][R14.64] ;  /* 0x000000140e0e7981 */ /* 0x001362000c1e1900 */
[----:B------:R-:W-:Y:S05]  /*0ed0*/  BRA `(.L_x_7) ;  /* 0x0000000000047947 */ /* 0x000fea0003800000 */
.L_x_8:
[----:B------:R-:W2:Y:S02]  /*0ee0*/  LDC R14, c[0x0][0x580] ;  /* 0x00016000ff0e7b82 */ /* 0x000ea40000000800 */
.L_x_7:
[----:B------:R-:W-:Y:S02]  /*0ef0*/  ULDC.64 UR4, c[0x0][0x5a0] ;  /* 0x0001680000047ab9 */ /* 0x000fe40000000a00 */
[----:B------:R-:W-:-:S04]  /*0f00*/  ISETP.NE.U32.AND P0, PT, RZ, UR4, PT ;  /* 0x00000004ff007c0c */ /* 0x000fc8000bf05070 */
[----:B------:R-:W-:-:S13]  /*0f10*/  ISETP.NE.AND.EX P0, PT, RZ, UR5, PT, P0 ;  /* 0x00000005ff007c0c */ /* 0x000fda000bf05300 */
[----:B------:R-:W-:Y:S05]  /*0f20*/  @!P0 BRA `(.L_x_9) ;  /* 0x00000000001c8947 */ /* 0x000fea0003800000 */
[----:B0-----:R-:W0:Y:S02]  /*0f30*/  LDC.64 R2, c[0x0][0x5a0] ;  /* 0x00016800ff027b82 */ /* 0x001e240000000a00 */
[----:B0-----:R-:W3:Y:S02]  /*0f40*/  LDG.E.64 R2, desc[UR20][R2.64] ;  /* 0x0000001402027981 */ /* 0x001ee4000c1e1b00 */
[----:B---3--:R-:W-:-:S04]  /*0f50*/  ISETP.NE.U32.AND P0, PT, R2, RZ, PT ;  /* 0x000000ff0200720c */ /* 0x008fc80003f05070 */
[----:B------:R-:W-:-:S13]  /*0f60*/  ISETP.NE.AND.EX P0, PT, R3, RZ, PT, P0 ;  /* 0x000000ff0300720c */ /* 0x000fda0003f05300 */
[----:B------:R-:W-:Y:S05]  /*0f70*/  @!P0 BRA `(.L_x_9) ;  /* 0x0000000000088947 */ /* 0x000fea0003800000 */
[----:B-1----:R0:W5:Y:S01]  /*0f80*/  LD.E R15, desc[UR20][R2.64] ;  /* 0x00000014020f7980 */ /* 0x002162000c101900 */
[----:B------:R-:W-:Y:S05]  /*0f90*/  BRA `(.L_x_10) ;  /* 0x0000000000207947 */ /* 0x000fea0003800000 */
.L_x_9:
[----:B------:R-:W-:Y:S02]  /*0fa0*/  ULDC.64 UR4, c[0x0][0x590] ;  /* 0x0001640000047ab9 */ /* 0x000fe40000000a00 */
[----:B------:R-:W-:-:S04]  /*0fb0*/  ISETP.NE.U32.AND P0, PT, RZ, UR4, PT ;  /* 0x00000004ff007c0c */ /* 0x000fc8000bf05070 */
[----:B------:R-:W-:-:S13]  /*0fc0*/  ISETP.NE.AND.EX P0, PT, RZ, UR5, PT, P0 ;  /* 0x00000005ff007c0c */ /* 0x000fda000bf05300 */
[----:B------:R-:W-:Y:S05]  /*0fd0*/  @!P0 BRA `(.L_x_11) ;  /* 0x00000000000c8947 */ /* 0x000fea0003800000 */
[----:B0-----:R-:W1:Y:S02]  /*0fe0*/  LDC.64 R2, c[0x0][0x590] ;  /* 0x00016400ff027b82 */ /* 0x001e640000000a00 */
[----:B-1----:R1:W5:Y:S01]  /*0ff0*/  LDG.E R15, desc[UR20][R2.64] ;  /* 0x00000014020f7981 */ /* 0x002362000c1e1900 */
[----:B------:R-:W-:Y:S05]  /*1000*/  BRA `(.L_x_10) ;  /* 0x0000000000047947 */ /* 0x000fea0003800000 */
.L_x_11:
[----:B-1----:R-:W3:Y:S02]  /*1010*/  LDC R15, c[0x0][0x584] ;  /* 0x00016100ff0f7b82 */ /* 0x002ee40000000800 */
.L_x_10:
[----:B------:R-:W4:Y:S01]  /*1020*/  LDC R0, c[0x0][0x65c] ;  /* 0x00019700ff007b82 */ /* 0x000f220000000800 */
[----:B------:R-:W-:Y:S01]  /*1030*/  ULDC UR8, c[0x0][0x28c] ;  /* 0x0000a30000087ab9 */ /* 0x000fe20000000800 */
[----:B------:R-:W-:Y:S01]  /*1040*/  ISETP.NE.AND P0, PT, R6, 0x2, PT ;  /* 0x000000020600780c */ /* 0x000fe20003f05270 */
[----:B------:R-:W-:Y:S01]  /*1050*/  UIADD3 UR8, UR8, 0x1f, URZ ;  /* 0x0000001f08087890 */ /* 0x000fe2000fffe03f */
[----:B------:R-:W-:Y:S01]  /*1060*/  IMAD.U32 R4, RZ, RZ, UR13 ;  /* 0x0000000dff047e24 */ /* 0x000fe2000f8e00ff */
[----:B------:R-:W-:Y:S01]  /*1070*/  UMOV UR5, URZ ;  /* 0x0000003f00057c82 */ /* 0x000fe20008000000 */
[----:B------:R-:W-:Y:S01]  /*1080*/  UMOV UR4, URZ ;  /* 0x0000003f00047c82 */ /* 0x000fe20008000000 */
[----:B------:R-:W-:-:S04]  /*1090*/  USHF.R.S32.HI UR9, URZ, 0x1f, UR8 ;  /* 0x0000001f3f097899 */ /* 0x000fc80008011408 */
[----:B------:R-:W-:Y:S01]  /*10a0*/  ULEA.HI UR9, UR9, UR8, URZ, 0x5 ;  /* 0x0000000809097291 */ /* 0x000fe2000f8f283f */
[----:B----4-:R-:W-:-:S13]  /*10b0*/  ISETP.NE.AND P2, PT, R0, 0x1, PT ;  /* 0x000000010000780c */ /* 0x010fda0003f45270 */
[----:B01----:R-:W0:Y:S01]  /*10c0*/  @P2 LDC R3, c[0x0][0x10] ;  /* 0x00000400ff032b82 */ /* 0x003e220000000800 */
[----:B------:R-:W-:Y:S02]  /*10d0*/  @P2 IMAD.MOV.U32 R17, RZ, RZ, RZ ;  /* 0x000000ffff112224 */ /* 0x000fe400078e00ff */
[----:B------:R-:W-:-:S05]  /*10e0*/  @P2 IMAD.MOV.U32 R5, RZ, RZ, RZ ;  /* 0x000000ffff052224 */ /* 0x000fca00078e00ff */
[----:B------:R-:W1:Y:S01]  /*10f0*/  @!P2 LDC R9, c[0x0][0xc] ;  /* 0x00000300ff09ab82 */ /* 0x000e620000000800 */
[----:B------:R-:W-:Y:S01]  /*1100*/  ULDC UR6, c[0x0][0xc] ;  /* 0x0000030000067ab9 */ /* 0x000fe20000000800 */
[----:B------:R-:W-:Y:S02]  /*1110*/  ULDC UR7, c[0x0][0x10] ;  /* 0x0000040000077ab9 */ /* 0x000fe40000000800 */
[----:B------:R-:W-:-:S04]  /*1120*/  UIMAD.WIDE.U32 UR6, UR6, UR7, URZ ;  /* 0x00000007060672a5 */ /* 0x000fc8000f8e003f */
[----:B------:R-:W4:Y:S01]  /*1130*/  LDC R8, c[0x0][0x14] ;  /* 0x00000500ff087b82 */ /* 0x000f220000000800 */
[----:B0-----:R-:W-:Y:S01]  /*1140*/  @P2 IMAD.WIDE.U32 R2, R3, UR13, R16 ;  /* 0x0000000d03022c25 */ /* 0x001fe2000f8e0010 */
[----:B------:R-:W-:-:S03]  /*1150*/  USHF.R.S32.HI UR13, URZ, 0x5, UR9 ;  /* 0x000000053f0d7899 */ /* 0x000fc60008011409 */
[----:B------:R-:W-:Y:S02]  /*1160*/  @P2 IMAD.IADD R3, R3, 0x1, R5 ;  /* 0x0000000103032824 */ /* 0x000fe400078e0205 */
[----:B------:R-:W-:Y:S02]  /*1170*/  IMAD.MOV.U32 R5, RZ, RZ, RZ ;  /* 0x000000ffff057224 */ /* 0x000fe400078e00ff */
[----:B-1----:R-:W-:-:S04]  /*1180*/  @!P2 IMAD.WIDE.U32 R4, R16, R9, R4 ;  /* 0x000000091004a225 */ /* 0x002fc800078e0004 */
[----:B------:R-:W-:Y:S02]  /*1190*/  @!P2 IMAD.MOV.U32 R2, RZ, RZ, R4 ;  /* 0x000000ffff02a224 */ /* 0x000fe400078e0004 */
[C---:B----4-:R-:W-:Y:S02]  /*11a0*/  IMAD R21, R8.reuse, UR7, RZ ;  /* 0x0000000708157c24 */ /* 0x050fe4000f8e02ff */
[----:B------:R-:W-:Y:S01]  /*11b0*/  IMAD.WIDE.U32 R8, R8, UR6, RZ ;  /* 0x0000000608087c25 */ /* 0x000fe2000f8e00ff */
[----:B------:R-:W-:-:S03]  /*11c0*/  ULDC.64 UR6, c[0x0][0x650] ;  /* 0x0001940000067ab9 */ /* 0x000fc60000000a00 */
[----:B------:R-:W-:Y:S02]  /*11d0*/  @!P2 IMAD.MOV.U32 R3, RZ, RZ, R5 ;  /* 0x000000ffff03a224 */ /* 0x000fe400078e0005 */
[----:B------:R-:W-:Y:S01]  /*11e0*/  IMAD.IADD R0, R9, 0x1, R21 ;  /* 0x0000000109007824 */ /* 0x000fe200078e0215 */
[----:B------:R-:W-:Y:S06]  /*11f0*/  @P0 BRA `(.L_x_12) ;  /* 0x0000000000280947 */ /* 0x000fec0003800000 */
[----:B------:R-:W-:Y:S01]  /*1200*/  UIMAD.WIDE.U32 UR4, UR13, -0x45306eb3, URZ ;  /* 0xbacf914d0d0478a5 */ /* 0x000fe2000f8e003f */
[----:B------:R-:W-:Y:S01]  /*1210*/  IADD3 R2, P0, R2, R8, RZ ;  /* 0x0000000802027210 */ /* 0x000fe20007f1e0ff */
[----:B------:R-:W-:Y:S02]  /*1220*/  UISETP.GE.U32.AND UP0, UPT, UR13, 0x25, UPT ;  /* 0x000000250d00788c */ /* 0x000fe4000bf06070 */
[----:B------:R-:W-:Y:S02]  /*1230*/  UIADD3 UR4, -UR5, UR13, URZ ;  /* 0x0000000d05047290 */ /* 0x000fe4000fffe13f */
[----:B------:R-:W-:Y:S02]  /*1240*/  IMAD.X R3, R0, 0x1, R3, P0 ;  /* 0x0000000100037824 */ /* 0x000fe400000e0603 */
[----:B------:R-:W-:-:S04]  /*1250*/  ULEA.HI UR4, UR4, UR5, URZ, 0x1f ;  /* 0x0000000504047291 */ /* 0x000fc8000f8ff83f */
[----:B------:R-:W-:-:S03]  /*1260*/  USHF.R.U32.HI UR5, URZ, 0x5, UR4 ;  /* 0x000000053f057899 */ /* 0x000fc60008011604 */
[----:B------:R-:W-:Y:S01]  /*1270*/  UMOV UR4, URZ ;  /* 0x0000003f00047c82 */ /* 0x000fe20008000000 */
[----:B------:R-:W-:Y:S02]  /*1280*/  @UP0 ULOP3.LUT UR4, UR5, 0x1, URZ, 0xc0, !UPT ;  /* 0x0000000105040892 */ /* 0x000fe4000f8ec03f */
[----:B------:R-:W-:-:S12]  /*1290*/  UIMAD UR5, UR5, -0x25, UR13 ;  /* 0xffffffdb050578a4 */ /* 0x000fd8000f8e020d */
.L_x_12:
[----:B------:R-:W-:Y:S01]  /*12a0*/  ISETP.GE.U32.AND P0, PT, R2, UR6, PT ;  /* 0x0000000602007c0c */ /* 0x000fe2000bf06070 */
[----:B------:R-:W-:Y:S01]  /*12b0*/  IMAD.MOV.U32 R6, RZ, RZ, -0x1 ;  /* 0xffffffffff067424 */ /* 0x000fe200078e00ff */
[----:B------:R-:W-:Y:S01]  /*12c0*/  PRMT R20, RZ, 0x7610, R20 ;  /* 0x00007610ff147816 */ /* 0x000fe20000000014 */
[----:B------:R-:W-:Y:S01]  /*12d0*/  IMAD.MOV.U32 R5, RZ, RZ, -0x1 ;  /* 0xffffffffff057424 */ /* 0x000fe200078e00ff */
[----:B------:R-:W-:Y:S01]  /*12e0*/  ISETP.GE.U32.AND.EX P0, PT, R3, UR7, PT, P0 ;  /* 0x0000000703007c0c */ /* 0x000fe2000bf06100 */
[----:B------:R-:W-:-:S12]  /*12f0*/  IMAD.MOV.U32 R4, RZ, RZ, -0x1 ;  /* 0xffffffffff047424 */ /* 0x000fd800078e00ff */
[----:B------:R-:W-:Y:S05]  /*1300*/  @P0 BRA `(.L_x_13) ;  /* 0x0000000400240947 */ /* 0x000fea0003800000 */
[----:B------:R-:W0:Y:S01]  /*1310*/  LDC.64 R30, c[0x0][0x628] ;  /* 0x00018a00ff1e7b82 */ /* 0x000e220000000a00 */
[----:B------:R-:W-:Y:S02]  /*1320*/  IMAD.MOV.U32 R4, RZ, RZ, R2 ;  /* 0x000000ffff047224 */ /* 0x000fe400078e0002 */
[----:B------:R-:W-:-:S05]  /*1330*/  IMAD.MOV.U32 R5, RZ, RZ, R3 ;  /* 0x000000ffff057224 */ /* 0x000fca00078e0003 */
[----:B------:R-:W1:Y:S08]  /*1340*/  LDC R6, c[0x0][0x630] ;  /* 0x00018c00ff067b82 */ /* 0x000e700000000800 */
[----:B------:R-:W4:Y:S01]  /*1350*/  LDC.64 R32, c[0x0][0x620] ;  /* 0x00018800ff207b82 */ /* 0x000f220000000a00 */
[----:B0-----:R-:W-:-:S04]  /*1360*/  ISETP.NE.U32.AND P0, PT, R30, RZ, PT ;  /* 0x000000ff1e00720c */ /* 0x001fc80003f05070 */
[----:B------:R-:W-:-:S13]  /*1370*/  ISETP.NE.AND.EX P0, PT, R31, RZ, PT, P0 ;  /* 0x000000ff1f00720c */ /* 0x000fda0003f05300 */
[----:B-1--4-:R-:W-:Y:S05]  /*1380*/  @!P0 BRA `(.L_x_14) ;  /* 0x0000000000288947 */ /* 0x012fea0003800000 */
[----:B------:R-:W0:Y:S02]  /*1390*/  LDC R23, c[0x0][0x634] ;  /* 0x00018d00ff177b82 */ /* 0x000e240000000800 */
[----:B0-----:R-:W-:-:S05]  /*13a0*/  IADD3 R23, P0, R2, R23, RZ ;  /* 0x0000001702177210 */ /* 0x001fca0007f1e0ff */
[----:B------:R-:W-:-:S04]  /*13b0*/  IMAD.X R29, RZ, RZ, R3, P0 ;  /* 0x000000ffff1d7224 */ /* 0x000fc800000e0603 */
[----:B------:R-:W-:-:S04]  /*13c0*/  IMAD.WIDE.U32 R4, R29, R30, RZ ;  /* 0x0000001e1d047225 */ /* 0x000fc800078e00ff */
[----:B------:R-:W-:-:S04]  /*13d0*/  IMAD.WIDE.U32 R20, P0, R23, R31, R4 ;  /* 0x0000001f17147225 */ /* 0x000fc80007800004 */
[----:B------:R-:W-:-:S04]  /*13e0*/  IMAD.WIDE.U32 R4, R23, R30, RZ ;  /* 0x0000001e17047225 */ /* 0x000fc800078e00ff */
[----:B------:R-:W-:Y:S01]  /*13f0*/  IMAD.X R23, RZ, RZ, RZ, P0 ;  /* 0x000000ffff177224 */ /* 0x000fe200000e06ff */
[----:B------:R-:W-:Y:S01]  /*1400*/  IADD3 RZ, P0, R5, R20, RZ ;  /* 0x0000001405ff7210 */ /* 0x000fe20007f1e0ff */
[----:B------:R-:W-:-:S04]  /*1410*/  IMAD.MOV.U32 R22, RZ, RZ, R21 ;  /* 0x000000ffff167224 */ /* 0x000fc800078e0015 */
[----:B------:R-:W-:-:S08]  /*1420*/  IMAD.WIDE.U32.X R4, R29, R31, R22, P0 ;  /* 0x0000001f1d047225 */ /* 0x000fd000000e0416 */
.L_x_14:
[----:B------:R-:W0:Y:S01]  /*1430*/  LDC.64 R34, c[0x0][0x640] ;  /* 0x00019000ff227b82 */ /* 0x000e220000000a00 */
[-CC-:B------:R-:W-:Y:S01]  /*1440*/  SHF.R.U64 R36, R4, R6.reuse, R5.reuse ;  /* 0x0000000604247219 */ /* 0x180fe20000001205 */
[----:B------:R-:W-:Y:S01]  /*1450*/  IMAD.MOV.U32 R39, RZ, RZ, 0x1 ;  /* 0x00000001ff277424 */ /* 0x000fe200078e00ff */
[----:B------:R-:W-:Y:S02]  /*1460*/  SHF.R.U32.HI R4, RZ, R6, R5 ;  /* 0x00000006ff047219 */ /* 0x000fe40000011605 */
[----:B------:R-:W-:-:S03]  /*1470*/  IADD3 R21, P0, RZ, -R36, RZ ;  /* 0x80000024ff157210 */ /* 0x000fc60007f1e0ff */
[----:B------:R-:W1:Y:S02]  /*1480*/  LDC R20, c[0x0][0x618] ;  /* 0x00018600ff147b82 */ /* 0x000e640000000800 */
[----:B------:R-:W-:-:S04]  /*1490*/  IMAD.X R5, RZ, RZ, ~R4, P0 ;  /* 0x000000ffff057224 */ /* 0x000fc800000e0e04 */
[-C--:B------:R-:W-:Y:S02]  /*14a0*/  IMAD R6, R5, R32.reuse, RZ ;  /* 0x0000002005067224 */ /* 0x080fe400078e02ff */
[----:B------:R-:W4:Y:S01]  /*14b0*/  LDC R23, c[0x0][0x608] ;  /* 0x00018200ff177b82 */ /* 0x000f220000000800 */
[----:B------:R-:W-:-:S04]  /*14c0*/  IMAD.WIDE.U32 R4, R21, R32, R2 ;  /* 0x0000002015047225 */ /* 0x000fc800078e0002 */
[----:B------:R-:W-:-:S03]  /*14d0*/  IMAD R21, R21, R33, R6 ;  /* 0x0000002115157224 */ /* 0x000fc600078e0206 */
[----:B------:R-:W2:Y:S01]  /*14e0*/  LDC R26, c[0x0][0x658] ;  /* 0x00019600ff1a7b82 */ /* 0x000ea20000000800 */
[----:B------:R-:W-:Y:S01]  /*14f0*/  IMAD.IADD R5, R5, 0x1, R21 ;  /* 0x0000000105057824 */ /* 0x000fe200078e0215 */
[----:B0-----:R-:W-:Y:S01]  /*1500*/  ISETP.NE.U32.AND P0, PT, R34, RZ, PT ;  /* 0x000000ff2200720c */ /* 0x001fe20003f05070 */
[----:B------:R-:W-:-:S03]  /*1510*/  IMAD.MOV.U32 R21, RZ, RZ, -0x1 ;  /* 0xffffffffff157424 */ /* 0x000fc600078e00ff */
[----:B------:R-:W-:Y:S02]  /*1520*/  ISETP.NE.AND.EX P0, PT, R35, RZ, PT, P0 ;  /* 0x000000ff2300720c */ /* 0x000fe40003f05300 */
[----:B------:R-:W0:Y:S01]  /*1530*/  LDC R33, c[0x0][0x600] ;  /* 0x00018000ff217b82 */ /* 0x000e220000000800 */
[-CC-:B-1----:R-:W-:Y:S02]  /*1540*/  SHF.R.U64 R31, R4, R20.reuse, R5.reuse ;  /* 0x00000014041f7219 */ /* 0x182fe40000001205 */
[----:B------:R-:W-:-:S05]  /*1550*/  SHF.R.U32.HI R4, RZ, R20, R5 ;  /* 0x00000014ff047219 */ /* 0x000fca0000011605 */
[----:B------:R-:W1:Y:S01]  /*1560*/  LDC R28, c[0x0][0x648] ;  /* 0x00019200ff1c7b82 */ /* 0x000e620000000800 */
[-CC-:B----4-:R-:W-:Y:S02]  /*1570*/  SHF.R.U64 R41, R31, R23.reuse, R4.reuse ;  /* 0x000000171f297219 */ /* 0x190fe40000001204 */
[----:B------:R-:W-:-:S05]  /*1580*/  SHF.R.U32.HI R5, RZ, R23, R4 ;  /* 0x00000017ff057219 */ /* 0x000fca0000011604 */
[----:B------:R-:W4:Y:S01]  /*1590*/  LDC R37, c[0x0][0x638] ;  /* 0x00018e00ff257b82 */ /* 0x000f220000000800 */
[-C--:B--2---:R-:W-:Y:S02]  /*15a0*/  SHF.L.U32 R4, R21, R26.reuse, RZ ;  /* 0x0000001a15047219 */ /* 0x084fe400000006ff */
[--C-:B------:R-:W-:Y:S02]  /*15b0*/  SHF.R.U64 R32, R41, R26, R5.reuse ;  /* 0x0000001a29207219 */ /* 0x100fe40000001205 */
[----:B------:R-:W-:Y:S02]  /*15c0*/  LOP3.LUT R6, RZ, R4, RZ, 0x33, !PT ;  /* 0x00000004ff067212 */ /* 0x000fe400078e33ff */
[----:B------:R-:W-:Y:S01]  /*15d0*/  SHF.R.U32.HI R5, RZ, R26, R5 ;  /* 0x0000001aff057219 */ /* 0x000fe20000011605 */
[----:B------:R-:W2:Y:S01]  /*15e0*/  LDC R30, c[0x0][0x610] ;  /* 0x00018400ff1e7b82 */ /* 0x000ea20000000800 */
[----:B------:R-:W-:Y:S01]  /*15f0*/  IMAD.MOV.U32 R4, RZ, RZ, R32 ;  /* 0x000000ffff047224 */ /* 0x000fe200078e0020 */
[----:B------:R-:W-:Y:S06]  /*1600*/  @!P0 BRA `(.L_x_15) ;  /* 0x0000000000288947 */ /* 0x000fec0003800000 */
[----:B------:R-:W3:Y:S02]  /*1610*/  LDC R23, c[0x0][0x64c] ;  /* 0x00019300ff177b82 */ /* 0x000ee40000000800 */
[----:B---3--:R-:W-:-:S05]  /*1620*/  IADD3 R23, P0, R32, R23, RZ ;  /* 0x0000001720177210 */ /* 0x008fca0007f1e0ff */
        /* <DEDUP_REMOVED lines=8> */
.L_x_15:
[----:B-1----:R-:W-:Y:S01]  /*16b0*/  SHF.R.U64 R17, R4, R28, R5 ;  /* 0x0000001c04117219 */ /* 0x002fe20000001205 */
[----:B------:R-:W-:Y:S01]  /*16c0*/  @P2 IMAD R25, R27, R24, R16 ;  /* 0x000000181b192224 */ /* 0x000fe200078e0210 */
[----:B------:R-:W-:Y:S02]  /*16d0*/  SHF.L.U32 R4, R39, R26, RZ ;  /* 0x0000001a27047219 */ /* 0x000fe400000006ff */
[----:B------:R-:W-:Y:S01]  /*16e0*/  LOP3.LUT R5, R41, R6, RZ, 0xc0, !PT ;  /* 0x0000000629057212 */ /* 0x000fe200078ec0ff */
[----:B0-----:R-:W-:Y:S02]  /*16f0*/  VIADD R6, R33, 0xffffffff ;  /* 0xffffffff21067836 */ /* 0x001fe40000000000 */
[----:B------:R-:W-:Y:S02]  /*1700*/  IMAD.MOV R20, RZ, RZ, -R17 ;  /* 0x000000ffff147224 */ /* 0x000fe400078e0a11 */
[----:B------:R-:W-:Y:S01]  /*1710*/  IMAD R16, R4, R17, R5 ;  /* 0x0000001104107224 */ /* 0x000fe200078e0205 */
[----:B------:R-:W-:Y:S01]  /*1720*/  LOP3.LUT R17, R31, R6, RZ, 0xc0, !PT ;  /* 0x000000061f117212 */ /* 0x000fe200078ec0ff */
[----:B----4-:R-:W-:-:S02]  /*1730*/  IMAD R4, R20, R37, R32 ;  /* 0x0000002514047224 */ /* 0x010fc400078e0220 */
[----:B--2---:R-:W-:Y:S02]  /*1740*/  IMAD R6, R16, R30, R25 ;  /* 0x0000001e10067224 */ /* 0x004fe400078e0219 */
[----:B------:R-:W-:Y:S02]  /*1750*/  IMAD R17, R4, R33, R17 ;  /* 0x0000002104117224 */ /* 0x000fe400078e0211 */
[----:B------:R-:W-:Y:S02]  /*1760*/  IMAD.MOV.U32 R20, RZ, RZ, 0x1 ;  /* 0x00000001ff147424 */ /* 0x000fe400078e00ff */
[----:B------:R-:W-:Y:S01]  /*1770*/  IMAD.MOV.U32 R4, RZ, RZ, R36 ;  /* 0x000000ffff047224 */ /* 0x000fe200078e0024 */
[----:B------:R-:W-:Y:S02]  /*1780*/  SEL R5, R17, R6, !P2 ;  /* 0x0000000611057207 */ /* 0x000fe40005000000 */
[----:B------:R-:W-:-:S07]  /*1790*/  SEL R6, R6, R17, !P2 ;  /* 0x0000001106067207 */ /* 0x000fce0005000000 */
.L_x_13:
[----:B------:R-:W-:Y:S05]  /*17a0*/  @!P3 BRA `(.L_x_16) ;  /* 0x00000000000cb947 */ /* 0x000fea0003800000 */
[----:B------:R-:W-:Y:S01]  /*17b0*/  UCGABAR_WAIT ;  /* 0x0000000000007dc7 */ /* 0x000fe20008000000 */
[----:B------:R-:W-:Y:S01]  /*17c0*/  CCTL.IVALL ;  /* 0x00000000ff00798f */ /* 0x000fe20002000000 */
[----:B------:R-:W-:Y:S05]  /*17d0*/  BRA `(.L_x_17) ;  /* 0x0000000000047947 */ /* 0x000fea0003800000 */
.L_x_16:
[----:B------:R-:W-:Y:S06]  /*17e0*/  BAR.SYNC.DEFER_BLOCKING 0x0 ;  /* 0x0000000000007b1d */ /* 0x000fec0000010000 */
.L_x_17:
[----:B------:R-:W-:Y:S05]  /*17f0*/  @!P4 BRA `(.L_x_18) ;  /* 0x0000006c0054c947 */ /* 0x000fea0003800000 */
[----:B------:R-:W-:-:S13]  /*1800*/  ISETP.GT.U32.AND P0, PT, R38, 0x1, PT ;  /* 0x000000012600780c */ /* 0x000fda0003f04070 */
[----:B------:R-:W-:Y:S05]  /*1810*/  @P0 EXIT ;  /* 0x000000000000094d */ /* 0x000fea0003800000 */
.L_x_19:
[----:B------:R-:W-:-:S08]  /*1820*/  NOP ;  /* 0x0000000000007918 */ /* 0x000fd00000000000 */
[----:B------:R-:W0:Y:S02]  /*1830*/  USETMAXREG.TRY_ALLOC.CTAPOOL UP0, 0xe8 ;  /* 0x000000e8000079c8 */ /* 0x000e240008000600 */
[----:B0-----:R-:W-:-:S13]  /*1840*/  PLOP3.LUT P0, PT, PT, PT, UP0, 0x80, 0x0 ;  /* 0x000000000000781c */ /* 0x001fda0003f0f008 */
[----:B------:R-:W-:Y:S05]  /*1850*/  @!P0 BRA `(.L_x_19) ;  /* 0xfffffffc00f08947 */ /* 0x000fea000383ffff */
[----:B------:R-:W-:-:S13]  /*1860*/  LOP3.LUT P0, RZ, R20, 0xff, RZ, 0xc0, !PT ;  /* 0x000000ff14ff7812 */ /* 0x000fda000780c0ff */
[----:B------:R-:W-:Y:S05]  /*1870*/  @!P0 EXIT ;  /* 0x000000000000894d */ /* 0x000fea0003800000 */
[----:B------:R-:W0:Y:S01]  /*1880*/  S2UR UR6, SR_CgaCtaId ;  /* 0x00000000000679c3 */ /* 0x000e220000008800 */
[CC--:B------:R-:W-:Y:S01]  /*1890*/  LEA.HI R11, R19.reuse, R10.reuse, RZ, 0x2 ;  /* 0x0000000a130b7211 */ /* 0x0c0fe200078f10ff */
[----:B------:R-:W-:Y:S01]  /*18a0*/  UIADD3 UR7, UR11, -0x1, URZ ;  /* 0xffffffff0b077890 */ /* 0x000fe2000fffe03f */
[----:B------:R-:W-:Y:S01]  /*18b0*/  LEA.HI R19, R19, R10, RZ, 0x5 ;  /* 0x0000000a13137211 */ /* 0x000fe200078f28ff */
[----:B------:R-:W-:Y:S01]  /*18c0*/  UMOV UR9, 0x400 ;  /* 0x0000040000097882 */ /* 0x000fe20000000000 */
[--C-:B------:R-:W-:Y:S01]  /*18d0*/  SHF.R.S32.HI R18, RZ, 0x2, R11.reuse ;  /* 0x00000002ff127819 */ /* 0x100fe2000001140b */
[----:B------:R-:W-:Y:S01]  /*18e0*/  UISETP.LT.AND UP0, UPT, UR13, 0x1, UPT ;  /* 0x000000010d00788c */ /* 0x000fe2000bf01270 */
[----:B------:R-:W-:Y:S01]  /*18f0*/  SHF.R.S32.HI R17, RZ, 0x1f, R11 ;  /* 0x0000001fff117819 */ /* 0x000fe2000001140b */
[----:B------:R-:W-:Y:S01]  /*1900*/  USHF.L.U32 UR15, UR13, 0x1, URZ ;  /* 0x000000010d0f7899 */ /* 0x000fe2000800063f */
[----:B------:R-:W-:Y:S01]  /*1910*/  LOP3.LUT R11, R11, 0xfffffffc, RZ, 0xc0, !PT ;  /* 0xfffffffc0b0b7812 */ /* 0x000fe200078ec0ff */
[----:B------:R-:W-:Y:S01]  /*1920*/  USEL UR10, UR13, 0x1, UP0 ;  /* 0x000000010d0a7887 */ /* 0x000fe20008000000 */
[----:B------:R-:W-:Y:S01]  /*1930*/  LEA.HI R17, R17, R18, RZ, 0x3 ;  /* 0x0000001211117211 */ /* 0x000fe200078f18ff */
[----:B------:R-:W-:Y:S01]  /*1940*/  UISETP.NE.AND UP0, UPT, UR7, URZ, UPT ;  /* 0x0000003f0700728c */ /* 0x000fe2000bf05270 */
[----:B------:R-:W-:Y:S01]  /*1950*/  LOP3.LUT R148, R7, 0x1, RZ, 0xfc, !PT ;  /* 0x0000000107947812 */ /* 0x000fe200078efcff */
[----:B------:R-:W-:Y:S01]  /*1960*/  IMAD.IADD R16, R10, 0x1, -R11 ;  /* 0x000000010a107824 */ /* 0x000fe200078e0a0b */
[----:B------:R-:W-:Y:S01]  /*1970*/  LOP3.LUT R17, R17, 0xfffffff8, RZ, 0xc0, !PT ;  /* 0xfffffff811117812 */ /* 0x000fe200078ec0ff */
[----:B------:R-:W-:-:S04]  /*1980*/  UIADD3 UR10, -UR10, UR13, URZ ;  /* 0x0000000d0a0a7290 */ /* 0x000fc8000fffe13f */
[----:B------:R-:W-:Y:S01]  /*1990*/  IMAD.IADD R18, R18, 0x1, -R17 ;  /* 0x0000000112127824 */ /* 0x000fe200078e0a11 */
[----:B------:R-:W-:Y:S01]  /*19a0*/  SHF.R.S32.HI R17, RZ, 0x5, R19 ;  /* 0x00000005ff117819 */ /* 0x000fe20000011413 */
[----:B0-----:R-:W-:-:S03]  /*19b0*/  ULEA UR9, UR6, UR9, 0x18 ;  /* 0x0000000906097291 */ /* 0x001fc6000f8ec03f */
[--C-:B------:R-:W-:Y:S01]  /*19c0*/  SHF.R.S32.HI R19, RZ, 0x1f, R18.reuse ;  /* 0x0000001fff137819 */ /* 0x100fe20000011412 */
[----:B------:R-:W-:Y:S01]  /*19d0*/  USHF.L.U32 UR6, UR7, 0x3, URZ ;  /* 0x0000000307067899 */ /* 0x000fe2000800063f */
[C-C-:B------:R-:W-:Y:S01]  /*19e0*/  IMAD R20, R17.reuse, -0x10, -R18.reuse ;  /* 0xfffffff011147824 */ /* 0x140fe200078e0a12 */
[----:B------:R-:W-:Y:S02]  /*19f0*/  USEL UR7, URZ, 0x1, UP0 ;  /* 0x000000013f077887 */ /* 0x000fe40008000000 */
[----:B------:R-:W-:Y:S01]  /*1a00*/  ULOP3.LUT UR6, UR6, 0x8, URZ, 0xc0, !UPT ;  /* 0x0000000806067892 */ /* 0x000fe2000f8ec03f */
[----:B------:R-:W-:Y:S01]  /*1a10*/  IMAD.WIDE R10, R17, 0x10, R18 ;  /* 0x00000010110a7825 */ /* 0x000fe200078e0212 */
[----:B------:R-:W-:Y:S02]  /*1a20*/  UIADD3 UR22, UR9, 0x260, URZ ;  /* 0x0000026009167890 */ /* 0x000fe4000fffe03f */
[----:B------:R-:W-:Y:S01]  /*1a30*/  ULOP3.LUT UR23, UR6, 0x8, URZ, 0x3c, !UPT ;  /* 0x0000000806177892 */ /* 0x000fe2000f8e3c3f */
[----:B------:R-:W-:Y:S01]  /*1a40*/  IMAD.U32 R150, RZ, RZ, UR7 ;  /* 0x00000007ff967e24 */ /* 0x000fe2000f8e00ff */
[----:B------:R-:W-:-:S02]  /*1a50*/  ULOP3.LUT UR12, UR6, 0x18, URZ, 0x3c, !UPT ;  /* 0x00000018060c7892 */ /* 0x000fc4000f8e3c3f */
[----:B------:R-:W-:Y:S01]  /*1a60*/  ULEA UR11, UR11, UR22, 0x3 ;  /* 0x000000160b0b7291 */ /* 0x000fe2000f8e183f */
[----:B------:R-:W-:Y:S02]  /*1a70*/  ULDC UR6, c[0x0][0x284] ;  /* 0x0000a10000067ab9 */ /* 0x000fe40000000800 */
[----:B------:R-:W-:-:S09]  /*1a80*/  VIADD R17, R20, UR6 ;  /* 0x0000000614117c36 */ /* 0x000fd20008000000 */
.L_x_176:
[----:B------:R-:W-:Y:S01]  /*1a90*/  SHF.L.U32 R18, R150, 0x1f, RZ ;  /* 0x0000001f96127819 */ /* 0x000fe200000006ff */
[----:B------:R-:W0:Y:S01]  /*1aa0*/  LDC R19, c[0x0][0x28c] ;  /* 0x0000a300ff137b82 */ /* 0x000e220000000800 */
[----:B------:R-:W-:Y:S01]  /*1ab0*/  UMOV UR6, URZ ;  /* 0x0000003f00067c82 */ /* 0x000fe20008000000 */
[----:B------:R-:W-:Y:S01]  /*1ac0*/  UMOV UR14, UR5 ;  /* 0x00000005000e7c82 */ /* 0x000fe20008000000 */
[----:B-1----:R-:W1:Y:S01]  /*1ad0*/  SYNCS.PHASECHK.TRANS64.TRYWAIT P0, [UR11+-0x8], R18 ;  /* 0xfffff812ff0075a7 */ /* 0x002e62000800014b */
[----:B0-----:R-:W-:Y:S01]  /*1ae0*/  ISETP.GE.AND P1, PT, R19, 0x1, PT ;  /* 0x000000011300780c */ /* 0x001fe20003f26270 */
[----:B-1-34-:R-:W-:-:S12]  /*1af0*/  @!P0 BRA `(.L_x_20) ;  /* 0x0000008c00448947 */ /* 0x01afd80003800000 */
.L_x_231:
[----:B------:R-:W-:Y:S01]  /*1b00*/  UMOV UR7, URZ ;  /* 0x0000003f00077c82 */ /* 0x000fe20008000000 */
[----:B------:R-:W-:Y:S01]  /*1b10*/  UMOV UR8, URZ ;  /* 0x0000003f00087c82 */ /* 0x000fe20008000000 */
[----:B------:R-:W-:Y:S02]  /*1b20*/  CS2R R88, SRZ ;  /* 0x0000000000587805 */ /* 0x000fe4000001ff00 */
[----:B------:R-:W-:Y:S02]  /*1b30*/  CS2R R22, SRZ ;  /* 0x0000000000167805 */ /* 0x000fe4000001ff00 */
[----:B------:R-:W-:Y:S02]  /*1b40*/  CS2R R90, SRZ ;  /* 0x00000000005a7805 */ /* 0x000fe4000001ff00 */
[----:B------:R-:W-:Y:S02]  /*1b50*/  CS2R R92, SRZ ;  /* 0x00000000005c7805 */ /* 0x000fe4000001ff00 */
[----:B------:R-:W-:-:S02]  /*1b60*/  CS2R R94, SRZ ;  /* 0x00000000005e7805 */ /* 0x000fc4000001ff00 */
[----:B------:R-:W-:Y:S02]  /*1b70*/  CS2R R96, SRZ ;  /* 0x0000000000607805 */ /* 0x000fe4000001ff00 */
        /* <DEDUP_REMOVED lines=24> */
[----:B------:R-:W-:Y:S01]  /*1d00*/  CS2R R146, SRZ ;  /* 0x0000000000927805 */ /* 0x000fe2000001ff00 */
[----:B------:R-:W-:Y:S01]  /*1d10*/  IMAD.MOV.U32 R149, RZ, RZ, RZ ;  /* 0x000000ffff957224 */ /* 0x000fe200078e00ff */
[----:B------:R-:W-:Y:S01]  /*1d20*/  CS2R R24, SRZ ;  /* 0x0000000000187805 */ /* 0x000fe2000001ff00 */
[----:B------:R-:W-:Y:S01]  /*1d30*/  IMAD.MOV.U32 R151, RZ, RZ, RZ ;  /* 0x000000ffff977224 */ /* 0x000fe200078e00ff */
[----:B------:R-:W-:Y:S01]  /*1d40*/  CS2R R26, SRZ ;  /* 0x00000000001a7805 */ /* 0x000fe2000001ff00 */
[----:B------:R-:W-:Y:S01]  /*1d50*/  IMAD.U32 R152, RZ, RZ, UR4 ;  /* 0x00000004ff987e24 */ /* 0x000fe2000f8e00ff */
        /* <DEDUP_REMOVED lines=29> */
[----:B------:R-:W-:Y:S01]  /*1f30*/  CS2R R86, SRZ ;  /* 0x0000000000567805 */ /* 0x000fe2000001ff00 */
[----:B------:R-:W-:Y:S06]  /*1f40*/  @!P1 BRA `(.L_x_21) ;  /* 0x0000000800289947 */ /* 0x000fec0003800000 */
[----:B------:R-:W-:-:S13]  /*1f50*/  ISETP.NE.AND P1, PT, R148, 0x3, PT ;  /* 0x000000039400780c */ /* 0x000fda0003f25270 */
[----:B------:R-:W-:Y:S05]  /*1f60*/  @!P1 BRA `(.L_x_22) ;  /* 0x0000000000049947 */ /* 0x000fea0003800000 */
[----:B------:R-:W-:Y:S01]  /*1f70*/  BPT.TRAP 0x1 ;  /* 0x000000040000795c */ /* 0x000fe20000300000 */
.L_x_22:
[----:B------:R-:W-:Y:S01]  /*1f80*/  ULEA UR6, UR5, UR9, 0x3 ;  /* 0x0000000905067291 */ /* 0x000fe2000f8e183f */
[----:B0-----:R-:W-:-:S05]  /*1f90*/  IMAD.U32 R18, RZ, RZ, UR4 ;  /* 0x00000004ff127e24 */ /* 0x001fca000f8e00ff */
[----:B------:R-:W-:-:S04]  /*1fa0*/  SHF.L.U32 R18, R18, 0x1f, RZ ;  /* 0x0000001f12127819 */ /* 0x000fc800000006ff */
[----:B------:R0:W1:Y:S01]  /*1fb0*/  SYNCS.PHASECHK.TRANS64.TRYWAIT P0, [UR6], R18 ;  /* 0x00000012ff0075a7 */ /* 0x0000620008000146 */
[----:B------:R-:W-:Y:S05]  /*1fc0*/  @!P1 BRA `(.L_x_23) ;  /* 0x0000000000049947 */ /* 0x000fea0003800000 */
[----:B------:R-:W-:Y:S01]  /*1fd0*/  BPT.TRAP 0x1 ;  /* 0x000000040000795c */ /* 0x000fe20000300000 */
.L_x_23:
[----:B-1----:R-:W-:Y:S05]  /*1fe0*/  @P0 BRA `(.L_x_24) ;  /* 0x0000000000080947 */ /* 0x002fea0003800000 */
[----:B------:R-:W1:Y:S02]  /*1ff0*/  SYNCS.PHASECHK.TRANS64.TRYWAIT P0, [UR6], R18 ;  /* 0x00000012ff0075a7 */ /* 0x000e640008000146 */
[----:B-1----:R-:W-:Y:S05]  /*2000*/  @!P0 BRA `(.L_x_25) ;  /* 0x0000008800188947 */ /* 0x002fea0003800000 */
.L_x_24:
[----:B------:R-:W-:Y:S01]  /*2010*/  UIADD3 UR7, UR9, 0x12b80, URZ ;  /* 0x00012b8009077890 */ /* 0x000fe2000fffe03f */
[----:B------:R-:W-:Y:S01]  /*2020*/  WARPGROUP.ARRIVE ;  /* 0x00000000000079c5 */ /* 0x000fe20000000000 */
[----:B------:R-:W-:Y:S01]  /*2030*/  UIADD3 UR6, UR9, 0x380, URZ ;  /* 0x0000038009067890 */ /* 0x000fe2000fffe03f */
[----:B------:R-:W-:Y:S01]  /*2040*/  CS2R R88, SRZ ;  /* 0x0000000000587805 */ /* 0x000fe2000001ff00 */
[----:B------:R-:W-:Y:S01]  /*2050*/  USHF.R.U32.HI UR7, URZ, 0x4, UR7 ;  /* 0x000000043f077899 */ /* 0x000fe20008011607 */
[----:B------:R-:W-:Y:S01]  /*2060*/  CS2R R22, SRZ ;  /* 0x0000000000167805 */ /* 0x000fe2000001ff00 */
[----:B------:R-:W-:Y:S01]  /*2070*/  USHF.R.U32.HI UR6, URZ, 0x4, UR6 ;  /* 0x000000043f067899 */ /* 0x000fe20008011606 */
[----:B------:R-:W-:Y:S01]  /*2080*/  CS2R R90, SRZ ;  /* 0x00000000005a7805 */ /* 0x000fe2000001ff00 */
[----:B------:R-:W-:Y:S01]  /*2090*/  ULOP3.LUT UR7, UR7, 0x3fff, URZ, 0xc0, !UPT ;  /* 0x00003fff07077892 */ /* 0x000fe2000f8ec03f */
[----:B------:R-:W-:Y:S01]  /*20a0*/  CS2R R92, SRZ ;  /* 0x00000000005c7805 */ /* 0x000fe2000001ff00 */
[----:B------:R-:W-:Y:S01]  /*20b0*/  ULOP3.LUT UR6, UR6, 0x3fff, URZ, 0xc0, !UPT ;  /* 0x00003fff06067892 */ /* 0x000fe2000f8ec03f */
[----:B------:R-:W-:Y:S01]  /*20c0*/  CS2R R94, SRZ ;  /* 0x00000000005e7805 */ /* 0x000fe2000001ff00 */
[----:B------:R-:W-:Y:S01]  /*20d0*/  ULOP3.LUT UR7, UR7, 0x10000, URZ, 0xfc, !UPT ;  /* 0x0001000007077892 */ /* 0x000fe2000f8efc3f */
[----:B------:R-:W-:Y:S01]  /*20e0*/  CS2R R96, SRZ ;  /* 0x0000000000607805 */ /* 0x000fe2000001ff00 */
[----:B------:R-:W-:Y:S01]  /*20f0*/  ULOP3.LUT UR6, UR6, 0x10000, URZ, 0xfc, !UPT ;  /* 0x0001000006067892 */ /* 0x000fe2000f8efc3f */
[----:B------:R-:W-:Y:S01]  /*2100*/  CS2R R98, SRZ ;  /* 0x0000000000627805 */ /* 0x000fe2000001ff00 */
[----:B------:R-:W-:Y:S01]  /*2110*/  ULEA UR18, UR5, UR7, 0x8 ;  /* 0x0000000705127291 */ /* 0x000fe2000f8e403f */
[----:B------:R-:W-:Y:S01]  /*2120*/  CS2R R102, SRZ ;  /* 0x0000000000667805 */ /* 0x000fe2000001ff00 */
[----:B------:R-:W-:Y:S01]  /*2130*/  ULEA UR16, UR5, UR6, 0x7 ;  /* 0x0000000605107291 */ /* 0x000fe2000f8e383f */
[----:B------:R-:W-:Y:S01]  /*2140*/  CS2R R100, SRZ ;  /* 0x0000000000647805 */ /* 0x000fe2000001ff00 */
[----:B------:R-:W-:Y:S01]  /*2150*/  ULDC UR7, c[0x0][0x50c] ;  /* 0x0001430000077ab9 */ /* 0x000fe20000000800 */
[----:B------:R-:W-:Y:S01]  /*2160*/  UMOV UR17, 0xc0000010 ;  /* 0xc000001000117882 */ /* 0x000fe20000000000 */
[----:B------:R-:W-:Y:S01]  /*2170*/  UISETP.NE.AND UP0, UPT, UR7, 0x1, UPT ;  /* 0x000000010700788c */ /* 0x000fe2000bf05270 */
[----:B------:R-:W-:Y:S01]  /*2180*/  CS2R R104, SRZ ;  /* 0x0000000000687805 */ /* 0x000fe2000001ff00 */
[----:B------:R-:W-:Y:S01]  /*2190*/  UMOV UR19, 0xc0000010 ;  /* 0xc000001000137882 */ /* 0x000fe20000000000 */
[----:B------:R-:W-:Y:S01]  /*21a0*/  UMOV UR6, 0x1 ;  /* 0x0000000100067882 */ /* 0x000fe20000000000 */
[----:B------:R-:W-:Y:S01]  /*21b0*/  USEL UR7, URZ, 0x1, UP0 ;  /* 0x000000013f077887 */ /* 0x000fe20008000000 */
[----:B------:R-:W-:Y:S01]  /*21c0*/  QGMMA.64x128x32.F32.E5M2.E5M2 R24, gdesc[UR16], RZ, !UPT, gsb0 ;  /* 0x01e00000101879f3 */ /* 0x000fe2000c0038ff */
[----:B------:R-:W-:-:S02]  /*21d0*/  CS2R R106, SRZ ;  /* 0x00000000006a7805 */ /* 0x000fc4000001ff00 */
[----:B------:R-:W-:Y:S02]  /*21e0*/  CS2R R108, SRZ ;  /* 0x00000000006c7805 */ /* 0x000fe4000001ff00 */
[----:B------:R-:W-:Y:S02]  /*21f0*/  CS2R R110, SRZ ;  /* 0x00000000006e7805 */ /* 0x000fe4000001ff00 */
[----:B------:R-:W-:Y:S02]  /*2200*/  CS2R R112, SRZ ;  /* 0x0000000000707805 */ /* 0x000fe4000001ff00 */
[----:B------:R-:W-:Y:S02]  /*2210*/  ISETP.NE.AND P0, PT, RZ, UR7, PT ;  /* 0x00000007ff007c0c */ /* 0x000fe4000bf05270 */
        /* <DEDUP_REMOVED lines=16> */
[----:B------:R-:W-:Y:S01]  /*2320*/  CS2R R146, SRZ ;  /* 0x0000000000927805 */ /* 0x000fe2000001ff00 */
[----:B------:R-:W-:Y:S02]  /*2330*/  IMAD.MOV.U32 R149, RZ, RZ, RZ ;  /* 0x000000ffff957224 */ /* 0x000fe400078e00ff */
[----:B------:R-:W-:Y:S01]  /*2340*/  IMAD.MOV.U32 R151, RZ, RZ, RZ ;  /* 0x000000ffff977224 */ /* 0x000fe200078e00ff */
[----:B------:R-:W-:Y:S06]  /*2350*/  @!P0 BRA `(.L_x_26) ;  /* 0x0000000400088947 */ /* 0x000fec0003800000 */
[----:B------:R-:W-:Y:S02]  /*2360*/  WARPGROUP.DEPBAR.LE gsb0, 0x0 ;  /* 0x00008000000079c5 */ /* 0x000fe40000010000 */
[----:B------:R-:W-:-:S01]  /*2370*/  FADD R151, RZ, R24 ;  /* 0x00000018ff977221 */ /* 0x000fc20000000000 */
[----:B------:R-:W-:Y:S01]  /*2380*/  FADD R146, RZ, R25 ;  /* 0x00000019ff927221 */ /* 0x000fe20000000000 */
        /* <DEDUP_REMOVED lines=62> */
[----:B------:R-:W-:-:S06]  /*2770*/  UMOV UR6, URZ ;  /* 0x0000003f00067c82 */ /* 0x000fcc0008000000 */
.L_x_26:
[----:B------:R-:W-:-:S04]  /*2780*/  UIADD3 UR14, UR5, 0x1, URZ ;  /* 0x00000001050e7890 */ /* 0x000fc8000fffe03f */
[----:B------:R-:W-:-:S04]  /*2790*/  UISETP.NE.AND UP0, UPT, UR14, 0x25, UPT ;  /* 0x000000250e00788c */ /* 0x000fc8000bf05270 */
[----:B------:R-:W-:Y:S02]  /*27a0*/  USEL UR8, URZ, 0x1, UP0 ;  /* 0x000000013f087887 */ /* 0x000fe40008000000 */
[----:B------:R-:W-:Y:S02]  /*27b0*/  USEL UR14, UR14, URZ, UP0 ;  /* 0x0000003f0e0e7287 */ /* 0x000fe40008000000 */
[----:B------:R-:W-:-:S06]  /*27c0*/  ULOP3.LUT UR8, UR4, UR8, URZ, 0x3c, !UPT ;  /* 0x0000000804087292 */ /* 0x000fcc000f8e3c3f */
[----:B------:R-:W-:Y:S01]  /*27d0*/  IMAD.U32 R152, RZ, RZ, UR8 ;  /* 0x00000008ff987e24 */ /* 0x000fe2000f8e00ff */
[----:B------:R-:W-:-:S06]  /*27e0*/  UMOV UR8, 0x1 ;  /* 0x0000000100087882 */ /* 0x000fcc0000000000 */
.L_x_21:
[----:B------:R-:W-:-:S06]  /*27f0*/  UISETP.GE.AND UP0, UPT, UR10, 0x1, UPT ;  /* 0x000000010a00788c */ /* 0x000fcc000bf06270 */
[----:B------:R-:W-:-:S13]  /*2800*/  PLOP3.LUT P0, PT, PT, PT, UP0, 0x80, 0x0 ;  /* 0x000000000000781c */ /* 0x000fda0003f0f008 */
[----:B------:R-:W-:Y:S05]  /*2810*/  @!P0 BRA `(.L_x_27) ;  /* 0x0000000400f48947 */ /* 0x000fea0003800000 */
[----:B01----:R-:W-:Y:S01]  /*2820*/  IMAD.U32 R18, RZ, RZ, UR10 ;  /* 0x0000000aff127e24 */ /* 0x003fe2000f8e00ff */
[----:B------:R-:W-:Y:S01]  /*2830*/  ULDC UR24, c[0x0][0x50c] ;  /* 0x0001430000187ab9 */ /* 0x000fe20000000800 */
[----:B------:R-:W-:-:S07]  /*2840*/  IMAD.U32 R19, RZ, RZ, UR5 ;  /* 0x00000005ff137e24 */ /* 0x000fce000f8e00ff */
.L_x_35:
[----:B------:R-:W-:-:S13]  /*2850*/  ISETP.NE.AND P1, PT, R148, 0x3, PT ;  /* 0x000000039400780c */ /* 0x000fda0003f25270 */
[----:B------:R-:W-:Y:S05]  /*2860*/  @!P1 BRA `(.L_x_28) ;  /* 0x0000000000049947 */ /* 0x000fea0003800000 */
[----:B------:R-:W-:Y:S01]  /*2870*/  BPT.TRAP 0x1 ;  /* 0x000000040000795c */ /* 0x000fe20000300000 */
.L_x_28:
[----:B------:R-:W-:Y:S01]  /*2880*/  ULEA UR16, UR14, UR9, 0x3 ;  /* 0x000000090e107291 */ /* 0x000fe2000f8e183f */
[----:B------:R-:W-:-:S08]  /*2890*/  SHF.L.U32 R20, R152, 0x1f, RZ ;  /* 0x0000001f98147819 */ /* 0x000fd000000006ff */
[----:B------:R0:W1:Y:S01]  /*28a0*/  SYNCS.PHASECHK.TRANS64.TRYWAIT P0, [UR16], R20 ;  /* 0x00000014ff0075a7 */ /* 0x0000620008000150 */
[----:B------:R-:W-:Y:S05]  /*28b0*/  @!P1 BRA `(.L_x_29) ;  /* 0x0000000000049947 */ /* 0x000fea0003800000 */
[----:B------:R-:W-:Y:S01]  /*28c0*/  BPT.TRAP 0x1 ;  /* 0x000000040000795c */ /* 0x000fe20000300000 */
.L_x_29:
[----:B-1----:R-:W-:Y:S05]  /*28d0*/  @P0 BRA `(.L_x_30) ;  /* 0x0000000000080947 */ /* 0x002fea0003800000 */
[----:B------:R-:W1:Y:S02]  /*28e0*/  SYNCS.PHASECHK.TRANS64.TRYWAIT P0, [UR16], R20 ;  /* 0x00000014ff0075a7 */ /* 0x000e640008000150 */
[----:B-1----:R-:W-:Y:S05]  /*28f0*/  @!P0 BRA `(.L_x_31) ;  /* 0x0000007c00f48947 */ /* 0x002fea0003800000 */
.L_x_30:
[----:B------:R-:W-:Y:S01]  /*2900*/  UIADD3 UR16, UR9, 0x380, URZ ;  /* 0x0000038009107890 */ /* 0x000fe2000fffe03f */
[----:B------:R-:W-:Y:S01]  /*2910*/  WARPGROUP.ARRIVE ;  /* 0x00000000000079c5 */ /* 0x000fe20000000000 */
[----:B------:R-:W-:Y:S02]  /*2920*/  UIADD3 UR17, UR9, 0x12b80, URZ ;  /* 0x00012b8009117890 */ /* 0x000fe4000fffe03f */
[----:B------:R-:W-:Y:S02]  /*2930*/  USHF.R.U32.HI UR16, URZ, 0x4, UR16 ;  /* 0x000000043f107899 */ /* 0x000fe40008011610 */
[----:B------:R-:W-:Y:S02]  /*2940*/  USHF.R.U32.HI UR17, URZ, 0x4, UR17 ;  /* 0x000000043f117899 */ /* 0x000fe40008011611 */
[----:B------:R-:W-:Y:S02]  /*2950*/  UISETP.NE.AND UP0, UPT, UR7, URZ, UPT ;  /* 0x0000003f0700728c */ /* 0x000fe4000bf05270 */
[----:B------:R-:W-:-:S02]  /*2960*/  ULOP3.LUT UR16, UR16, 0x3fff, URZ, 0xc0, !UPT ;  /* 0x00003fff10107892 */ /* 0x000fc4000f8ec03f */
[----:B------:R-:W-:Y:S02]  /*2970*/  ULOP3.LUT UR17, UR17, 0x3fff, URZ, 0xc0, !UPT ;  /* 0x00003fff11117892 */ /* 0x000fe4000f8ec03f */
[----:B------:R-:W-:Y:S02]  /*2980*/  USEL UR8, UR8, URZ, !UP0 ;  /* 0x0000003f08087287 */ /* 0x000fe4000c000000 */
[----:B------:R-:W-:Y:S02]  /*2990*/  ULOP3.LUT UR16, UR16, 0x10000, URZ, 0xfc, !UPT ;  /* 0x0001000010107892 */ /* 0x000fe4000f8efc3f */
[----:B------:R-:W-:Y:S02]  /*29a0*/  ULOP3.LUT UR17, UR17, 0x10000, URZ, 0xfc, !UPT ;  /* 0x0001000011117892 */ /* 0x000fe4000f8efc3f */
[----:B------:R-:W-:Y:S02]  /*29b0*/  UISETP.NE.U32.AND UP0, UPT, UR8, URZ, UPT ;  /* 0x0000003f0800728c */ /* 0x000fe4000bf05070 */
[----:B------:R-:W-:-:S02]  /*29c0*/  ULEA UR16, UR14, UR16, 0x7 ;  /* 0x000000100e107291 */ /* 0x000fc4000f8e383f */
[----:B------:R-:W-:Y:S01]  /*29d0*/  ULEA UR18, UR14, UR17, 0x8 ;  /* 0x000000110e127291 */ /* 0x000fe2000f8e403f */
[----:B------:R-:W-:Y:S02]  /*29e0*/  UMOV UR19, 0xc0000010 ;  /* 0xc000001000137882 */ /* 0x000fe40000000000 */
[----:B------:R-:W-:Y:S01]  /*29f0*/  UMOV UR17, 0xc0000010 ;  /* 0xc000001000117882 */ /* 0x000fe20000000000 */
[----:B------:R-:W-:-:S05]  /*2a00*/  UIADD3 UR6, UR6, 0x1, URZ ;  /* 0x0000000106067890 */ /* 0x000fca000fffe03f */
[----:B------:R-:W-:Y:S01]  /*2a10*/  QGMMA.64x128x32.F32.E5M2.E5M2 R24, gdesc[UR16], R24, UP0, gsb0 ;  /* 0x01e00000101879f3 */ /* 0x000fe2000b803818 */
[----:B------:R-:W-:-:S04]  /*2a20*/  UISETP.NE.AND UP0, UPT, UR6, UR24, UPT ;  /* 0x000000180600728c */ /* 0x000fc8000bf05270 */
[----:B------:R-:W-:-:S06]  /*2a30*/  USEL UR7, URZ, 0x1, UP0 ;  /* 0x000000013f077887 */ /* 0x000fcc0008000000 */
[----:B------:R-:W-:Y:S01]  /*2a40*/  ISETP.NE.AND P0, PT, RZ, UR7, PT ;  /* 0x00000007ff007c0c */ /* 0x000fe2000bf05270 */
[----:B------:R-:W-:-:S12]  /*2a50*/  WARPGROUP.DEPBAR.LE gsb0, 0x1 ;  /* 0x00008000000079c5 */ /* 0x000fd80000010100 */
[----:B------:R-:W-:Y:S05]  /*2a60*/  @!P0 BRA `(.L_x_32) ;  /* 0x0000000400088947 */ /* 0x000fea0003800000 */
[----:B------:R-:W-:Y:S02]  /*2a70*/  WARPGROUP.DEPBAR.LE gsb0, 0x0 ;  /* 0x00008000000079c5 */ /* 0x000fe40000010000 */
[----:B------:R-:W-:-:S01]  /*2a80*/  FADD R151, R24, R151 ;  /* 0x0000009718977221 */ /* 0x000fc20000000000 */
[----:B------:R-:W-:Y:S01]  /*2a90*/  FADD R146, R25, R146 ;  /* 0x0000009219927221 */ /* 0x000fe20000000000 */
        /* <DEDUP_REMOVED lines=62> */
[----:B------:R-:W-:-:S06]  /*2e80*/  UMOV UR6, URZ ;  /* 0x0000003f00067c82 */ /* 0x000fcc0008000000 */
.L_x_32:
[----:B------:R-:W-:Y:S05]  /*2e90*/  @!P1 BRA `(.L_x_33) ;  /* 0x0000000000049947 */ /* 0x000fea0003800000 */
[----:B------:R-:W-:Y:S01]  /*2ea0*/  BPT.TRAP 0x1 ;  /* 0x000000040000795c */ /* 0x000fe20000300000 */
.L_x_33:
[----:B------:R-:W-:-:S13]  /*2eb0*/  ISETP.NE.AND P0, PT, R13, RZ, PT ;  /* 0x000000ff0d00720c */ /* 0x000fda0003f05270 */
[----:B01----:R-:W-:-:S05]  /*2ec0*/  @P0 LEA R20, R19, UR9, 0x3 ;  /* 0x0000000913140c11 */ /* 0x003fca000f8e18ff */
[----:B------:R-:W-:-:S05]  /*2ed0*/  @P0 VIADD R21, R20, 0x128 ;  /* 0x0000012814150836 */ /* 0x000fca0000000000 */
[----:B------:R-:W-:-:S04]  /*2ee0*/  @P0 PRMT R21, R12, 0x654, R21 ;  /* 0x000006540c150816 */ /* 0x000fc80000000015 */
[----:B------:R0:W-:Y:S01]  /*2ef0*/  @P0 SYNCS.ARRIVE.TRANS64.RED.A1T0 RZ, [R21+URZ], RZ ;  /* 0x000000ff15ff09a7 */ /* 0x0001e2000810043f */
[----:B------:R-:W-:-:S13]  /*2f00*/  ISETP.GT.U32.AND P0, PT, R7, 0x1, PT ;  /* 0x000000010700780c */ /* 0x000fda0003f04070 */
[----:B0-----:R-:W-:Y:S05]  /*2f10*/  @P0 BRA `(.L_x_34) ;  /* 0x0000000000040947 */ /* 0x001fea0003800000 */
[----:B------:R-:W-:Y:S01]  /*2f20*/  BPT.TRAP 0x1 ;  /* 0x000000040000795c */ /* 0x000fe20000300000 */
.L_x_34:
[----:B------:R-:W-:Y:S01]  /*2f30*/  UIADD3 UR14, UR14, 0x1, URZ ;  /* 0x000000010e0e7890 */ /* 0x000fe2000fffe03f */
[C---:B------:R-:W-:Y:S01]  /*2f40*/  ISETP.GT.AND P1, PT, R18.reuse, 0x1, PT ;  /* 0x000000011200780c */ /* 0x040fe20003f24270 */
[----:B------:R-:W-:Y:S02]  /*2f50*/  VIADD R19, R19, 0x1 ;  /* 0x0000000113137836 */ /* 0x000fe40000000000 */
[----:B------:R-:W-:Y:S01]  /*2f60*/  UISETP.NE.AND UP0, UPT, UR14, 0x25, UPT ;  /* 0x000000250e00788c */ /* 0x000fe2000bf05270 */
[----:B------:R-:W-:Y:S02]  /*2f70*/  VIADD R18, R18, 0xffffffff ;  /* 0xffffffff12127836 */ /* 0x000fe40000000000 */
[C---:B------:R-:W-:Y:S01]  /*2f80*/  ISETP.NE.AND P0, PT, R19.reuse, 0x25, PT ;  /* 0x000000251300780c */ /* 0x040fe20003f05270 */
[----:B------:R-:W-:Y:S02]  /*2f90*/  USEL UR8, URZ, 0x1, UP0 ;  /* 0x000000013f087887 */ /* 0x000fe40008000000 */
[----:B------:R-:W-:Y:S01]  /*2fa0*/  USEL UR14, UR14, URZ, UP0 ;  /* 0x0000003f0e0e7287 */ /* 0x000fe20008000000 */
[----:B------:R-:W-:-:S03]  /*2fb0*/  SEL R19, R19, RZ, P0 ;  /* 0x000000ff13137207 */ /* 0x000fc60000000000 */
[----:B------:R-:W-:Y:S01]  /*2fc0*/  LOP3.LUT R152, R152, UR8, RZ, 0x3c, !PT ;  /* 0x0000000898987c12 */ /* 0x000fe2000f8e3cff */
[----:B------:R-:W-:Y:S01]  /*2fd0*/  UMOV UR8, 0x1 ;  /* 0x0000000100087882 */ /* 0x000fe20000000000 */
[----:B------:R-:W-:Y:S06]  /*2fe0*/  @P1 BRA `(.L_x_35) ;  /* 0xfffffff800181947 */ /* 0x000fec000383ffff */
.L_x_27:
[----:B------:R-:W-:Y:S01]  /*2ff0*/  UISETP.NE.AND UP0, UPT, UR6, URZ, UPT ;  /* 0x0000003f0600728c */ /* 0x000fe2000bf05270 */
[----:B01----:R-:W0:Y:S01]  /*3000*/  LDC R18, c[0x0][0x28c] ;  /* 0x0000a300ff127b82 */ /* 0x003e220000000800 */
[----:B------:R-:W-:Y:S02]  /*3010*/  IMAD.U32 R19, RZ, RZ, UR23 ;  /* 0x00000017ff137e24 */ /* 0x000fe4000f8e00ff */
[----:B------:R-:W-:-:S06]  /*3020*/  USEL UR6, URZ, 0x1, !UP0 ;  /* 0x000000013f067887 */ /* 0x000fcc000c000000 */
[----:B------:R-:W-:-:S13]  /*3030*/  ISETP.NE.AND P0, PT, RZ, UR6, PT ;  /* 0x00000006ff007c0c */ /* 0x000fda000bf05270 */
[----:B------:R-:W-:Y:S05]  /*3040*/  @!P0 BRA `(.L_x_36) ;  /* 0x0000000400048947 */ /* 0x000fea0003800000 */
[----:B------:R-:W-:Y:S02]  /*3050*/  WARPGROUP.DEPBAR.LE gsb0, 0x0 ;  /* 0x00008000000079c5 */ /* 0x000fe40000010000 */
[----:B------:R-:W-:Y:S01]  /*3060*/  FADD R151, R24, R151 ;  /* 0x0000009718977221 */ /* 0x000fe20000000000 */
        /* <DEDUP_REMOVED lines=62> */
[----:B------:R-:W-:-:S07]  /*3450*/  FADD R88, R88, R87 ;  /* 0x0000005758587221 */ /* 0x000fce0000000000 */
.L_x_36:
[----:B0-----:R-:W-:Y:S01]  /*3460*/  ISETP.GE.AND P0, PT, R18, 0x1, PT ;  /* 0x000000011200780c */ /* 0x001fe20003f06270 */
[----:B------:R0:W-:Y:S01]  /*3470*/  SYNCS.ARRIVE.TRANS64.A1T0 RZ, [R19+UR22], RZ ;  /* 0x000000ff13ff79a7 */ /* 0x0001e20008100016 */
[----:B------:R-:W-:-:S11]  /*3480*/  WARPGROUP.DEPBAR.LE gsb0, 0x0 ;  /* 0x00008000000079c5 */ /* 0x000fd60000010000 */
[----:B------:R-:W-:Y:S05]  /*3490*/  @!P0 BRA `(.L_x_37) ;  /* 0x0000000000548947 */ /* 0x000fea0003800000 */
[----:B------:R-:W-:-:S13]  /*34a0*/  ISETP.NE.AND P0, PT, R148, 0x3, PT ;  /* 0x000000039400780c */ /* 0x000fda0003f05270 */
[----:B------:R-:W-:Y:S05]  /*34b0*/  @!P0 BRA `(.L_x_38) ;  /* 0x0000000000048947 */ /* 0x000fea0003800000 */
[----:B------:R-:W-:Y:S01]  /*34c0*/  BPT.TRAP 0x1 ;  /* 0x000000040000795c */ /* 0x000fe20000300000 */
.L_x_38:
[----:B------:R-:W-:Y:S01]  /*34d0*/  ISETP.NE.AND P0, PT, R13, RZ, PT ;  /* 0x000000ff0d00720c */ /* 0x000fe20003f05270 */
[----:B------:R-:W-:Y:S01]  /*34e0*/  BSSY B0, `(.L_x_39) ;  /* 0x000000e000007945 */ /* 0x000fe20003800000 */
[----:B------:R-:W-:-:S11]  /*34f0*/  ISETP.GT.U32.AND P1, PT, R7, 0x1, PT ;  /* 0x000000010700780c */ /* 0x000fd60003f24070 */
[----:B------:R-:W-:Y:S05]  /*3500*/  @!P0 BRA `(.L_x_40) ;  /* 0x00000000002c8947 */ /* 0x000fea0003800000 */
[----:B------:R-:W-:-:S04]  /*3510*/  UIADD3 UR8, UR10, UR5, URZ ;  /* 0x000000050a087290 */ /* 0x000fc8000fffe03f */
[----:B------:R-:W-:-:S04]  /*3520*/  UIMAD.WIDE.U32 UR6, UR8, -0x45306eb3, URZ ;  /* 0xbacf914d080678a5 */ /* 0x000fc8000f8e003f */
[----:B------:R-:W-:-:S04]  /*3530*/  UIADD3 UR6, UR8, -UR7, URZ ;  /* 0x8000000708067290 */ /* 0x000fc8000fffe03f */
[----:B------:R-:W-:-:S04]  /*3540*/  ULEA.HI UR6, UR6, UR7, URZ, 0x1f ;  /* 0x0000000706067291 */ /* 0x000fc8000f8ff83f */
[----:B------:R-:W-:-:S04]  /*3550*/  USHF.R.U32.HI UR6, URZ, 0x5, UR6 ;  /* 0x000000053f067899 */ /* 0x000fc80008011606 */
[----:B------:R-:W-:-:S04]  /*3560*/  UIMAD UR6, UR6, -0x25, UR8 ;  /* 0xffffffdb060678a4 */ /* 0x000fc8000f8e0208 */
[----:B------:R-:W-:-:S04]  /*3570*/  ULEA UR6, UR6, UR9, 0x3 ;  /* 0x0000000906067291 */ /* 0x000fc8000f8e183f */
[----:B------:R-:W-:-:S06]  /*3580*/  UIADD3 UR6, UR6, 0x128, URZ ;  /* 0x0000012806067890 */ /* 0x000fcc000fffe03f */
[----:B0-----:R-:W-:-:S05]  /*3590*/  IMAD.U32 R19, RZ, RZ, UR6 ;  /* 0x00000006ff137e24 */ /* 0x001fca000f8e00ff */
[----:B------:R-:W-:-:S04]  /*35a0*/  PRMT R18, R12, 0x654, R19 ;  /* 0x000006540c127816 */ /* 0x000fc80000000013 */
[----:B------:R1:W-:Y:S03]  /*35b0*/  SYNCS.ARRIVE.TRANS64.RED.A1T0 RZ, [R18+URZ], RZ ;  /* 0x000000ff12ff79a7 */ /* 0x0003e6000810043f */
.L_x_40:
[----:B------:R-:W-:Y:S05]  /*35c0*/  BSYNC B0 ;  /* 0x0000000000007941 */ /* 0x000fea0003800000 */
.L_x_39:
[----:B------:R-:W-:Y:S05]  /*35d0*/  @P1 BRA `(.L_x_37) ;  /* 0x0000000000041947 */ /* 0x000fea0003800000 */
[----:B------:R-:W-:Y:S01]  /*35e0*/  BPT.TRAP 0x1 ;  /* 0x000000040000795c */ /* 0x000fe20000300000 */
.L_x_37:
[----:B-1----:R-:W-:Y:S01]  /*35f0*/  SHF.L.U32 R18, R150, 0x1f, RZ ;  /* 0x0000001f96127819 */ /* 0x002fe200000006ff */
[----:B------:R-:W-:Y:S01]  /*3600*/  UIADD3 UR8, UR15, UR5, URZ ;  /* 0x000000050f087290 */ /* 0x000fe2000fffe03f */
[----:B------:R-:W1:Y:S01]  /*3610*/  LDC R29, c[0x0][0x288] ;  /* 0x0000a200ff1d7b82 */ /* 0x000e620000000800 */
[----:B------:R-:W-:Y:S01]  /*3620*/  UISETP.GE.U32.AND UP1, UPT, UR15, 0x25, UPT ;  /* 0x000000250f00788c */ /* 0x000fe2000bf26070 */
[----:B------:R-:W-:Y:S01]  /*3630*/  IMAD.SHL.U32 R26, R16, 0x2, RZ ;  /* 0x00000002101a7824 */ /* 0x000fe200078e00ff */
[----:B------:R-:W-:Y:S02]  /*3640*/  UISETP.GT.U32.AND UP0, UPT, UR8, 0x24, UPT ;  /* 0x000000240800788c */ /* 0x000fe4000bf04070 */
[----:B------:R-:W-:Y:S02]  /*3650*/  UIMAD.WIDE.U32 UR6, UR8, -0x45306eb3, URZ ;  /* 0xbacf914d080678a5 */ /* 0x000fe4000f8e003f */
[----:B------:R-:W-:Y:S01]  /*3660*/  UISETP.LT.U32.AND UP0, UPT, UR15, 0x25, UP0 ;  /* 0x000000250f00788c */ /* 0x000fe20008701070 */
[----:B------:R-:W4:Y:S01]  /*3670*/  SYNCS.PHASECHK.TRANS64.TRYWAIT P0, [UR11+0x8], R18 ;  /* 0x00000812ff0075a7 */ /* 0x000f22000800014b */
[----:B------:R-:W-:Y:S01]  /*3680*/  UIADD3 UR5, UR8, -UR7, URZ ;  /* 0x8000000708057290 */ /* 0x000fe2000fffe03f */
[----:B------:R-:W-:Y:S01]  /*3690*/  SHF.R.S32.HI R27, RZ, 0x1f, R26 ;  /* 0x0000001fff1b7819 */ /* 0x000fe2000001141a */
[----:B------:R-:W-:-:S02]  /*36a0*/  USEL UR6, URZ, 0x1, !UP0 ;  /* 0x000000013f067887 */ /* 0x000fc4000c000000 */
[----:B------:R-:W-:Y:S02]  /*36b0*/  ULEA.HI UR5, UR5, UR7, URZ, 0x1f ;  /* 0x0000000705057291 */ /* 0x000fe4000f8ff83f */
[----:B------:R-:W-:Y:S02]  /*36c0*/  ULOP3.LUT UR4, UR4, UR6, URZ, 0x3c, !UPT ;  /* 0x0000000604047292 */ /* 0x000fe4000f8e3c3f */
[----:B------:R-:W-:-:S04]  /*36d0*/  USHF.R.U32.HI UR5, URZ, 0x5, UR5 ;  /* 0x000000053f057899 */ /* 0x000fc80008011605 */
[----:B------:R-:W-:Y:S02]  /*36e0*/  @UP1 ULOP3.LUT UR4, UR4, 0x1, UR5, 0x78, !UPT ;  /* 0x0000000104041892 */ /* 0x000fe4000f8e7805 */
[----:B------:R-:W-:Y:S01]  /*36f0*/  UIMAD UR5, UR5, -0x25, UR8 ;  /* 0xffffffdb050578a4 */ /* 0x000fe2000f8e0208 */
[----:B-1--4-:R-:W-:Y:S11]  /*3700*/  @!P0 BRA `(.L_x_41) ;  /* 0x0000007000888947 */ /* 0x012ff60003800000 */
.L_x_232:
[----:B------:R-:W-:Y:S01]  /*3710*/  IMAD.SHL.U32 R28, R6, 0x40, RZ ;  /* 0x00000040061c7824 */ /* 0x000fe200078e00ff */
[----:B------:R-:W-:Y:S01]  /*3720*/  ULDC UR8, c[0x0][0x284] ;  /* 0x0000a10000087ab9 */ /* 0x000fe20000000800 */
[----:B------:R-:W-:Y:S01]  /*3730*/  IMAD.SHL.U32 R33, R5, 0x80, RZ ;  /* 0x0000008005217824 */ /* 0x000fe200078e00ff */
[----:B------:R-:W-:Y:S01]  /*3740*/  SHF.R.S32.HI R34, RZ, 0x1f, R4 ;  /* 0x0000001fff227819 */ /* 0x000fe20000011404 */
[----:B------:R-:W-:Y:S01]  /*3750*/  ULDC.64 UR6, c[0x0][0x5d0] ;  /* 0x0001740000067ab9 */ /* 0x000fe20000000a00 */
[----:B------:R-:W-:Y:S01]  /*3760*/  ISETP.GE.AND P0, PT, R28, UR8, PT ;  /* 0x000000081c007c0c */ /* 0x000fe2000bf06270 */
[----:B0-----:R-:W-:Y:S01]  /*3770*/  IMAD.WIDE.U32 R18, R4, UR6, R26 ;  /* 0x0000000604127c25 */ /* 0x001fe2000f8e001a */
[----:B------:R-:W-:Y:S02]  /*3780*/  SHF.R.S32.HI R32, RZ, 0x1f, R33 ;  /* 0x0000001fff207819 */ /* 0x000fe40000011421 */
[C---:B------:R-:W-:Y:S01]  /*3790*/  ISETP.GE.OR P0, PT, R33.reuse, R29, P0 ;  /* 0x0000001d2100720c */ /* 0x040fe20000706670 */
[----:B------:R-:W-:Y:S01]  /*37a0*/  IMAD R5, R34, UR6, RZ ;  /* 0x0000000622057c24 */ /* 0x000fe2000f8e02ff */
[----:B------:R-:W-:-:S03]  /*37b0*/  IADD3 R18, P1, R33, R18, RZ ;  /* 0x0000001221127210 */ /* 0x000fc60007f3e0ff */
[----:B------:R-:W-:-:S05]  /*37c0*/  IMAD R5, R4, UR7, R5 ;  /* 0x0000000704057c24 */ /* 0x000fca000f8e0205 */
[----:B------:R-:W-:-:S03]  /*37d0*/  IADD3.X R19, R32, R19, R5, P1, !PT ;  /* 0x0000001320137210 */ /* 0x000fc60000ffe405 */
[----:B------:R-:W-:Y:S05]  /*37e0*/  @P0 BRA `(.L_x_42) ;  /* 0x0000004400b80947 */ /* 0x000fea0003800000 */
[----:B------:R-:W0:Y:S01]  /*37f0*/  LDC.64 R30, c[0x0][0x5c8] ;  /* 0x00017200ff1e7b82 */ /* 0x000e220000000a00 */
[----:B------:R-:W-:Y:S01]  /*3800*/  IMAD.WIDE R24, R6, 0x40, R10 ;  /* 0x0000004006187825 */ /* 0x000fe200078e020a */
[----:B------:R-:W-:Y:S01]  /*3810*/  ULDC.64 UR6, c[0x0][0x5c0] ;  /* 0x0001700000067ab9 */ /* 0x000fe20000000a00 */
[----:B------:R-:W-:Y:S02]  /*3820*/  BSSY B0, `(.L_x_42) ;  /* 0x000046a000007945 */ /* 0x000fe40003800000 */
[----:B------:R-:W-:-:S04]  /*3830*/  IMAD R6, R16, -0x2, R29 ;  /* 0xfffffffe10067824 */ /* 0x000fc800078e021d */
[----:B------:R-:W-:Y:S02]  /*3840*/  IMAD.IADD R6, R6, 0x1, -R33 ;  /* 0x0000000106067824 */ /* 0x000fe400078e0a21 */
[-C--:B0-----:R-:W-:Y:S02]  /*3850*/  IMAD R5, R25, R30.reuse, RZ ;  /* 0x0000001e19057224 */ /* 0x081fe400078e02ff */
[----:B------:R-:W-:-:S04]  /*3860*/  IMAD.WIDE.U32 R18, R24, R30, R18 ;  /* 0x0000001e18127225 */ /* 0x000fc800078e0012 */
[----:B------:R-:W-:Y:S01]  /*3870*/  IMAD R21, R24, R31, R5 ;  /* 0x0000001f18157224 */ /* 0x000fe200078e0205 */
[----:B------:R-:W-:Y:S02]  /*3880*/  LEA R5, P0, R30, R18, 0x3 ;  /* 0x000000121e057211 */ /* 0x000fe400078018ff */
[----:B------:R-:W-:Y:S01]  /*3890*/  IADD3 R20, P1, R18, UR6, RZ ;  /* 0x0000000612147c10 */ /* 0x000fe2000ff3e0ff */
[----:B------:R-:W-:Y:S01]  /*38a0*/  IMAD.IADD R21, R19, 0x1, R21 ;  /* 0x0000000113157824 */ /* 0x000fe200078e0215 */
[----:B------:R-:W-:-:S04]  /*38b0*/  IADD3 R18, P3, R5, UR6, RZ ;  /* 0x0000000605127c10 */ /* 0x000fc8000ff7e0ff */
[----:B------:R-:W-:Y:S01]  /*38c0*/  LEA.HI.X R5, R30, R21, R31, 0x3, P0 ;  /* 0x000000151e057211 */ /* 0x000fe200000f1c1f */
[----:B------:R-:W-:Y:S01]  /*38d0*/  IMAD.IADD R30, R17, 0x1, -R28 ;  /* 0x00000001111e7824 */ /* 0x000fe200078e0a1c */
[----:B---3-5:R-:W-:Y:S02]  /*38e0*/  FSETP.NEU.AND P0, PT, R15, RZ, PT ;  /* 0x000000ff0f00720b */ /* 0x028fe40003f0d000 */
[----:B------:R-:W-:Y:S02]  /*38f0*/  IADD3.X R21, R21, UR7, RZ, P1, !PT ;  /* 0x0000000715157c10 */ /* 0x000fe40008ffe4ff */
[----:B------:R-:W-:-:S09]  /*3900*/  IADD3.X R19, R5, UR7, RZ, P3, !PT ;  /* 0x0000000705137c10 */ /* 0x000fd20009ffe4ff */
[----:B------:R-:W-:Y:S05]  /*3910*/  @!P0 BRA `(.L_x_43) ;  /* 0x0000003400608947 */ /* 0x000fea0003800000 */
[----:B------:R-:W-:Y:S01]  /*3920*/  ULDC.64 UR6, c[0x0][0x5b8] ;  /* 0x00016e0000067ab9 */ /* 0x000fe20000000a00 */
[----:B------:R-:W-:Y:S01]  /*3930*/  ULDC.64 UR16, c[0x0][0x5a8] ;  /* 0x00016a0000107ab9 */ /* 0x000fe20000000a00 */
[----:B------:R-:W-:Y:S01]  /*3940*/  IMAD.WIDE.U32 R26, R4, UR6, R26 ;  /* 0x00000006041a7c25 */ /* 0x000fe2000f8e001a */
[----:B------:R-:W-:Y:S01]  /*3950*/  BSSY B1, `(.L_x_44) ;  /* 0x0000010000017945 */ /* 0x000fe20003800000 */
[----:B------:R-:W-:Y:S02]  /*3960*/  PRMT R28, RZ, 0x7610, R28 ;  /* 0x00007610ff1c7816 */ /* 0x000fe4000000001c */
[----:B------:R-:W-:Y:S01]  /*3970*/  IMAD R5, R34, UR6, RZ ;  /* 0x0000000622057c24 */ /* 0x000fe2000f8e02ff */
[----:B------:R-:W-:-:S03]  /*3980*/  IADD3 R26, P0, R33, R26, RZ ;  /* 0x0000001a211a7210 */ /* 0x000fc60007f1e0ff */
[----:B------:R-:W-:Y:S01]  /*3990*/  IMAD R5, R4, UR7, R5 ;  /* 0x0000000704057c24 */ /* 0x000fe2000f8e0205 */
[----:B------:R-:W-:Y:S02]  /*39a0*/  ULDC.64 UR6, c[0x0][0x5b0] ;  /* 0x00016c0000067ab9 */ /* 0x000fe40000000a00 */
[----:B------:R-:W-:Y:S02]  /*39b0*/  IMAD R29, R25, UR6, RZ ;  /* 0x00000006191d7c24 */ /* 0x000fe4000f8e02ff */
[----:B------:R-:W-:Y:S02]  /*39c0*/  IADD3.X R27, R32, R27, R5, P0, !PT ;  /* 0x0000001b201b7210 */ /* 0x000fe400007fe405 */
[----:B------:R-:W-:Y:S01]  /*39d0*/  ISETP.GE.AND P0, PT, R30, 0x1, PT ;  /* 0x000000011e00780c */ /* 0x000fe20003f06270 */
[C---:B------:R-:W-:Y:S02]  /*39e0*/  IMAD R29, R24.reuse, UR7, R29 ;  /* 0x00000007181d7c24 */ /* 0x040fe4000f8e021d */
[----:B------:R-:W-:Y:S01]  /*39f0*/  IMAD.WIDE.U32 R4, R24, UR6, R26 ;  /* 0x0000000618047c25 */ /* 0x000fe2000f8e001a */
[----:B------:R-:W-:-:S02]  /*3a00*/  ISETP.LT.OR P4, PT, R6, 0x1, !P0 ;  /* 0x000000010600780c */ /* 0x000fc40004781670 */
[----:B------:R-:W-:-:S04]  /*3a10*/  IADD3 R4, P1, R4, UR16, RZ ;  /* 0x0000001004047c10 */ /* 0x000fc8000ff3e0ff */
[----:B------:R-:W-:-:S07]  /*3a20*/  IADD3.X R5, R5, UR17, R29, P1, !PT ;  /* 0x0000001105057c10 */ /* 0x000fce0008ffe41d */
[----:B------:R-:W-:Y:S05]  /*3a30*/  @P4 BRA `(.L_x_45) ;  /* 0x0000000000044947 */ /* 0x000fea0003800000 */
[----:B------:R0:W5:Y:S02]  /*3a40*/  LDG.E.U8 R28, desc[UR20][R4.64] ;  /* 0x00000014041c7981 */ /* 0x000164000c1e1100 */
.L_x_45:
[----:B------:R-:W-:Y:S05]  /*3a50*/  BSYNC B1 ;  /* 0x0000000000017941 */ /* 0x000fea0003800000 */
.L_x_44:
[----:B-----5:R-:W-:Y:S01]  /*3a60*/  LOP3.LUT R28, R28, 0xff, RZ, 0xc0, !PT ;  /* 0x000000ff1c1c7812 */ /* 0x020fe200078ec0ff */
[----:B------:R-:W-:Y:S01]  /*3a70*/  BSSY B1, `(.L_x_46) ;  /* 0x000000b000017945 */ /* 0x000fe20003800000 */
[----:B------:R-:W-:Y:S02]  /*3a80*/  ISETP.LT.OR P3, PT, R6, 0x2, !P0 ;  /* 0x000000020600780c */ /* 0x000fe40004761670 */
[----:B------:R-:W-:-:S05]  /*3a90*/  F2FP.F16.E5M2.UNPACK_B R28, R28 ;  /* 0x0000001cff1c723e */ /* 0x000fca00020004ff */
[----:B------:R-:W-:-:S05]  /*3aa0*/  HADD2.F32 R28, -RZ, R28.H0_H0 ;  /* 0x2000001cff1c7230 */ /* 0x000fca0000004100 */
[----:B------:R-:W-:-:S04]  /*3ab0*/  FMUL R28, R28, R15 ;  /* 0x0000000f1c1c7220 */ /* 0x000fc80000400000 */
[----:B--2---:R-:W-:-:S05]  /*3ac0*/  FFMA R28, R151, R14, R28 ;  /* 0x0000000e971c7223 */ /* 0x004fca000000001c */
[----:B------:R-:W-:Y:S02]  /*3ad0*/  F2FP.SATFINITE.E5M2.F32.PACK_AB_MERGE_C R29, RZ, R28, RZ ;  /* 0x0000001cff1d723e */ /* 0x000fe400048060ff */
[----:B------:R-:W-:-:S03]  /*3ae0*/  PRMT R28, RZ, 0x7610, R28 ;  /* 0x00007610ff1c7816 */ /* 0x000fc6000000001c */
[----:B------:R1:W-:Y:S01]  /*3af0*/  @!P4 STG.E.U8 desc[UR20][R20.64], R29 ;  /* 0x0000001d1400c986 */ /* 0x0003e2000c101114 */
[----:B------:R-:W-:Y:S05]  /*3b00*/  @P3 BRA `(.L_x_47) ;  /* 0x0000000000043947 */ /* 0x000fea0003800000 */
[----:B------:R2:W5:Y:S02]  /*3b10*/  LDG.E.U8 R28, desc[UR20][R4.64+0x1] ;  /* 0x00000114041c7981 */ /* 0x000564000c1e1100 */
.L_x_47:
[----:B------:R-:W-:Y:S05]  /*3b20*/  BSYNC B1 ;  /* 0x0000000000017941 */ /* 0x000fea0003800000 */
.L_x_46:
[----:B-----5:R-:W-:Y:S01]  /*3b30*/  LOP3.LUT R28, R28, 0xff, RZ, 0xc0, !PT ;  /* 0x000000ff1c1c7812 */ /* 0x020fe200078ec0ff */
[----:B------:R-:W-:Y:S01]  /*3b40*/  BSSY B1, `(.L_x_48) ;  /* 0x0000013000017945 */ /* 0x000fe20003800000 */
[----:B-1----:R-:W-:Y:S02]  /*3b50*/  IADD3 R29, P1, R24, 0x8, RZ ;  /* 0x00000008181d7810 */ /* 0x002fe40007f3e0ff */
[----:B------:R-:W-:-:S03]  /*3b60*/  F2FP.F16.E5M2.UNPACK_B R28, R28 ;  /* 0x0000001cff1c723e */ /* 0x000fc600020004ff */
[----:B------:R-:W-:Y:S01]  /*3b70*/  IMAD.X R24, RZ, RZ, R25, P1 ;  /* 0x000000ffff187224 */ /* 0x000fe200008e0619 */
[----:B------:R-:W-:Y:S01]  /*3b80*/  ISETP.GE.AND P1, PT, R30, 0x9, PT ;  /* 0x000000091e00780c */ /* 0x000fe20003f26270 */
[----:B------:R-:W-:Y:S02]  /*3b90*/  HADD2.F32 R28, -RZ, R28.H0_H0 ;  /* 0x2000001cff1c7230 */ /* 0x000fe40000004100 */
[----:B------:R-:W-:Y:S01]  /*3ba0*/  IMAD R24, R24, UR6, RZ ;  /* 0x0000000618187c24 */ /* 0x000fe2000f8e02ff */
[----:B------:R-:W-:Y:S01]  /*3bb0*/  ISETP.LT.OR P5, PT, R6, 0x1, !P1 ;  /* 0x000000010600780c */ /* 0x000fe20004fa1670 */
[----:B------:R-:W-:-:S04]  /*3bc0*/  IMAD.WIDE.U32 R26, R29, UR6, R26 ;  /* 0x000000061d1a7c25 */ /* 0x000fc8000f8e001a */
[----:B------:R-:W-:Y:S01]  /*3bd0*/  FMUL R25, R28, R15 ;  /* 0x0000000f1c197220 */ /* 0x000fe20000400000 */
[----:B------:R-:W-:-:S03]  /*3be0*/  IMAD R29, R29, UR7, R24 ;  /* 0x000000071d1d7c24 */ /* 0x000fc6000f8e0218 */
[----:B------:R-:W-:Y:S01]  /*3bf0*/  FFMA R25, R146, R14, R25 ;  /* 0x0000000e92197223 */ /* 0x000fe20000000019 */
[----:B------:R-:W-:Y:S02]  /*3c00*/  IADD3 R24, P4, R26, UR16, RZ ;  /* 0x000000101a187c10 */ /* 0x000fe4000ff9e0ff */
[----:B------:R-:W-:Y:S02]  /*3c10*/  PRMT R26, RZ, 0x7610, R26 ;  /* 0x00007610ff1a7816 */ /* 0x000fe4000000001a */
[----:B------:R-:W-:Y:S02]  /*3c20*/  F2FP.SATFINITE.E5M2.F32.PACK_AB_MERGE_C R31, RZ, R25, RZ ;  /* 0x00000019ff1f723e */ /* 0x000fe400048060ff */
[----:B------:R-:W-:-:S03]  /*3c30*/  IADD3.X R25, R27, UR17, R29, P4, !PT ;  /* 0x000000111b197c10 */ /* 0x000fc6000a7fe41d */
[----:B------:R1:W-:Y:S01]  /*3c40*/  @!P3 STG.E.U8 desc[UR20][R20.64+0x1], R31 ;  /* 0x0000011f1400b986 */ /* 0x0003e2000c101114 */
[----:B------:R-:W-:Y:S05]  /*3c50*/  @P5 BRA `(.L_x_49) ;  /* 0x0000000000045947 */ /* 0x000fea0003800000 */
[----:B------:R3:W5:Y:S02]  /*3c60*/  LDG.E.U8 R26, desc[UR20][R24.64] ;  /* 0x00000014181a7981 */ /* 0x000764000c1e1100 */
.L_x_49:
[----:B------:R-:W-:Y:S05]  /*3c70*/  BSYNC B1 ;  /* 0x0000000000017941 */ /* 0x000fea0003800000 */
.L_x_48:
[----:B-----5:R-:W-:Y:S01]  /*3c80*/  LOP3.LUT R26, R26, 0xff, RZ, 0xc0, !PT ;  /* 0x000000ff1a1a7812 */ /* 0x020fe200078ec0ff */
[----:B------:R-:W-:Y:S01]  /*3c90*/  BSSY B1, `(.L_x_50) ;  /* 0x000000b000017945 */ /* 0x000fe20003800000 */
[----:B------:R-:W-:Y:S02]  /*3ca0*/  ISETP.LT.OR P3, PT, R6, 0x2, !P1 ;  /* 0x000000020600780c */ /* 0x000fe40004f61670 */
[----:B------:R-:W-:-:S05]  /*3cb0*/  F2FP.F16.E5M2.UNPACK_B R26, R26 ;  /* 0x0000001aff1a723e */ /* 0x000fca00020004ff */
[----:B------:R-:W-:-:S05]  /*3cc0*/  HADD2.F32 R26, -RZ, R26.H0_H0 ;  /* 0x2000001aff1a7230 */ /* 0x000fca0000004100 */
[----:B------:R-:W-:-:S04]  /*3cd0*/  FMUL R26, R26, R15 ;  /* 0x0000000f1a1a7220 */ /* 0x000fc80000400000 */
[----:B------:R-:W-:-:S05]  /*3ce0*/  FFMA R26, R149, R14, R26 ;  /* 0x0000000e951a7223 */ /* 0x000fca000000001a */
[----:B------:R-:W-:Y:S02]  /*3cf0*/  F2FP.SATFINITE.E5M2.F32.PACK_AB_MERGE_C R27, RZ, R26, RZ ;  /* 0x0000001aff1b723e */ /* 0x000fe400048060ff */
[----:B------:R-:W-:-:S03]  /*3d00*/  PRMT R26, RZ, 0x7610, R26 ;  /* 0x00007610ff1a7816 */ /* 0x000fc6000000001a */
[----:B------:R4:W-:Y:S01]  /*3d10*/  @!P5 STG.E.U8 desc[UR20][R18.64], R27 ;  /* 0x0000001b1200d986 */ /* 0x0009e2000c101114 */
[----:B------:R-:W-:Y:S05]  /*3d20*/  @P3 BRA `(.L_x_51) ;  /* 0x0000000000043947 */ /* 0x000fea0003800000 */
[----:B------:R0:W5:Y:S02]  /*3d30*/  LDG.E.U8 R26, desc[UR20][R24.64+0x1] ;  /* 0x00000114181a7981 */ /* 0x000164000c1e1100 */
.L_x_51:
[----:B------:R-:W-:Y:S05]  /*3d40*/  BSYNC B1 ;  /* 0x0000000000017941 */ /* 0x000fea0003800000 */
.L_x_50:
[----:B-----5:R-:W-:Y:S01]  /*3d50*/  LOP3.LUT R26, R26, 0xff, RZ, 0xc0, !PT ;  /* 0x000000ff1a1a7812 */ /* 0x020fe200078ec0ff */
[----:B------:R-:W-:Y:S01]  /*3d60*/  BSSY B1, `(.L_x_52) ;  /* 0x000000b000017945 */ /* 0x000fe20003800000 */
[----:B------:R-:W-:Y:S02]  /*3d70*/  ISETP.LT.OR P4, PT, R6, 0x9, !P0 ;  /* 0x000000090600780c */ /* 0x000fe40004781670 */
[----:B------:R-:W-:-:S05]  /*3d80*/  F2FP.F16.E5M2.UNPACK_B R26, R26 ;  /* 0x0000001aff1a723e */ /* 0x000fca00020004ff */
[----:B------:R-:W-:-:S05]  /*3d90*/  HADD2.F32 R26, -RZ, R26.H0_H0 ;  /* 0x2000001aff1a7230 */ /* 0x000fca0000004100 */
[----:B----4-:R-:W-:Y:S01]  /*3da0*/  FMUL R27, R26, R15 ;  /* 0x0000000f1a1b7220 */ /* 0x010fe20000400000 */
[----:B------:R-:W-:-:S03]  /*3db0*/  PRMT R26, RZ, 0x7610, R26 ;  /* 0x00007610ff1a7816 */ /* 0x000fc6000000001a */
[----:B------:R-:W-:-:S05]  /*3dc0*/  FFMA R27, R144, R14, R27 ;  /* 0x0000000e901b7223 */ /* 0x000fca000000001b */
[----:B------:R-:W-:-:S05]  /*3dd0*/  F2FP.SATFINITE.E5M2.F32.PACK_AB_MERGE_C R27, RZ, R27, RZ ;  /* 0x0000001bff1b723e */ /* 0x000fca00048060ff */
[----:B------:R4:W-:Y:S01]  /*3de0*/  @!P3 STG.E.U8 desc[UR20][R18.64+0x1], R27 ;  /* 0x0000011b1200b986 */ /* 0x0009e2000c101114 */
[----:B------:R-:W-:Y:S05]  /*3df0*/  @P4 BRA `(.L_x_53) ;  /* 0x0000000000044947 */ /* 0x000fea0003800000 */
[----:B------:R0:W5:Y:S02]  /*3e00*/  LDG.E.U8 R26, desc[UR20][R4.64+0x8] ;  /* 0x00000814041a7981 */ /* 0x000164000c1e1100 */
.L_x_53:
[----:B------:R-:W-:Y:S05]  /*3e10*/  BSYNC B1 ;  /* 0x0000000000017941 */ /* 0x000fea0003800000 */
.L_x_52:
[----:B-----5:R-:W-:Y:S01]  /*3e20*/  LOP3.LUT R26, R26, 0xff, RZ, 0xc0, !PT ;  /* 0x000000ff1a1a7812 */ /* 0x020fe200078ec0ff */
[----:B------:R-:W-:Y:S01]  /*3e30*/  BSSY B1, `(.L_x_54) ;  /* 0x000000b000017945 */ /* 0x000fe20003800000 */
[----:B------:R-:W-:Y:S02]  /*3e40*/  ISETP.LT.OR P3, PT, R6, 0xa, !P0 ;  /* 0x0000000a0600780c */ /* 0x000fe40004761670 */
[----:B------:R-:W-:-:S05]  /*3e50*/  F2FP.F16.E5M2.UNPACK_B R26, R26 ;  /* 0x0000001aff1a723e */ /* 0x000fca00020004ff */
[----:B------:R-:W-:-:S05]  /*3e60*/  HADD2.F32 R26, -RZ, R26.H0_H0 ;  /* 0x2000001aff1a7230 */ /* 0x000fca0000004100 */
[----:B------:R-:W-:-:S04]  /*3e70*/  FMUL R26, R26, R15 ;  /* 0x0000000f1a1a7220 */ /* 0x000fc80000400000 */
[----:B------:R-:W-:-:S05]  /*3e80*/  FFMA R26, R147, R14, R26 ;  /* 0x0000000e931a7223 */ /* 0x000fca000000001a */
[----:B----4-:R-:W-:Y:S02]  /*3e90*/  F2FP.SATFINITE.E5M2.F32.PACK_AB_MERGE_C R27, RZ, R26, RZ ;  /* 0x0000001aff1b723e */ /* 0x010fe400048060ff */
[----:B------:R-:W-:-:S03]  /*3ea0*/  PRMT R26, RZ, 0x7610, R26 ;  /* 0x00007610ff1a7816 */ /* 0x000fc6000000001a */
[----:B------:R4:W-:Y:S01]  /*3eb0*/  @!P4 STG.E.U8 desc[UR20][R20.64+0x8], R27 ;  /* 0x0000081b1400c986 */ /* 0x0009e2000c101114 */
[----:B------:R-:W-:Y:S05]  /*3ec0*/  @P3 BRA `(.L_x_55) ;  /* 0x0000000000043947 */ /* 0x000fea0003800000 */
[----:B------:R0:W5:Y:S02]  /*3ed0*/  LDG.E.U8 R26, desc[UR20][R4.64+0x9] ;  /* 0x00000914041a7981 */ /* 0x000164000c1e1100 */
.L_x_55:
[----:B------:R-:W-:Y:S05]  /*3ee0*/  BSYNC B1 ;  /* 0x0000000000017941 */ /* 0x000fea0003800000 */
.L_x_54:
        /* <DEDUP_REMOVED lines=12> */
.L_x_57:
[----:B------:R-:W-:Y:S05]  /*3fb0*/  BSYNC B1 ;  /* 0x0000000000017941 */ /* 0x000fea0003800000 */
.L_x_56:
        /* <DEDUP_REMOVED lines=12> */
.L_x_59:
[----:B------:R-:W-:Y:S05]  /*4080*/  BSYNC B1 ;  /* 0x0000000000017941 */ /* 0x000fea0003800000 */
.L_x_58:
        /* <DEDUP_REMOVED lines=12> */
.L_x_61:
[----:B------:R-:W-:Y:S05]  /*4150*/  BSYNC B1 ;  /* 0x0000000000017941 */ /* 0x000fea0003800000 */
.L_x_60:
        /* <DEDUP_REMOVED lines=12> */
.L_x_63:
[----:B------:R-:W-:Y:S05]  /*4220*/  BSYNC B1 ;  /* 0x0000000000017941 */ /* 0x000fea0003800000 */
.L_x_62:
        /* <DEDUP_REMOVED lines=12> */
.L_x_65:
[----:B------:R-:W-:Y:S05]  /*42f0*/  BSYNC B1 ;  /* 0x0000000000017941 */ /* 0x000fea0003800000 */
.L_x_64:
        /* <DEDUP_REMOVED lines=12> */
.L_x_67:
[----:B------:R-:W-:Y:S05]  /*43c0*/  BSYNC B1 ;  /* 0x0000000000017941 */ /* 0x000fea0003800000 */
.L_x_66:
        /* <DEDUP_REMOVED lines=12> */
.L_x_69:
[----:B------:R-:W-:Y:S05]  /*4490*/  BSYNC B1 ;  /* 0x0000000000017941 */ /* 0x000fea0003800000 */
.L_x_68:
        /* <DEDUP_REMOVED lines=12> */
.L_x_71:
[----:B------:R-:W-:Y:S05]  /*4560*/  BSYNC B1 ;  /* 0x0000000000017941 */ /* 0x000fea0003800000 */
.L_x_70:
        /* <DEDUP_REMOVED lines=12> */
.L_x_73:
[----:B------:R-:W-:Y:S05]  /*4630*/  BSYNC B1 ;  /* 0x0000000000017941 */ /* 0x000fea0003800000 */
.L_x_72:
        /* <DEDUP_REMOVED lines=12> */
.L_x_75:
[----:B------:R-:W-:Y:S05]  /*4700*/  BSYNC B1 ;  /* 0x0000000000017941 */ /* 0x000fea0003800000 */
.L_x_74:
        /* <DEDUP_REMOVED lines=12> */
.L_x_77:
[----:B------:R-:W-:Y:S05]  /*47d0*/  BSYNC B1 ;  /* 0x0000000000017941 */ /* 0x000fea0003800000 */
.L_x_76:
        /* <DEDUP_REMOVED lines=12> */
.L_x_79:
[----:B------:R-:W-:Y:S05]  /*48a0*/  BSYNC B1 ;  /* 0x0000000000017941 */ /* 0x000fea0003800000 */
.L_x_78:
        /* <DEDUP_REMOVED lines=12> */
.L_x_81:
[----:B------:R-:W-:Y:S05]  /*4970*/  BSYNC B1 ;  /* 0x0000000000017941 */ /* 0x000fea0003800000 */
.L_x_80:
        /* <DEDUP_REMOVED lines=12> */
.L_x_83:
[----:B------:R-:W-:Y:S05]  /*4a40*/  BSYNC B1 ;  /* 0x0000000000017941 */ /* 0x000fea0003800000 */
.L_x_82:
        /* <DEDUP_REMOVED lines=12> */
.L_x_85:
[----:B------:R-:W-:Y:S05]  /*4b10*/  BSYNC B1 ;  /* 0x0000000000017941 */ /* 0x000fea0003800000 */
.L_x_84:
        /* <DEDUP_REMOVED lines=12> */
.L_x_87:
[----:B------:R-:W-:Y:S05]  /*4be0*/  BSYNC B1 ;  /* 0x0000000000017941 */ /* 0x000fea0003800000 */
.L_x_86:
        /* <DEDUP_REMOVED lines=12> */
.L_x_89:
[----:B------:R-:W-:Y:S05]  /*4cb0*/  BSYNC B1 ;  /* 0x0000000000017941 */ /* 0x000fea0003800000 */
.L_x_88:
        /* <DEDUP_REMOVED lines=12> */
.L_x_91:
[----:B------:R-:W-:Y:S05]  /*4d80*/  BSYNC B1 ;  /* 0x0000000000017941 */ /* 0x000fea0003800000 */
.L_x_90:
        /* <DEDUP_REMOVED lines=12> */
.L_x_93:
[----:B------:R-:W-:Y:S05]  /*4e50*/  BSYNC B1 ;  /* 0x0000000000017941 */ /* 0x000fea0003800000 */
.L_x_92:
        /* <DEDUP_REMOVED lines=12> */
.L_x_95:
[----:B------:R-:W-:Y:S05]  /*4f20*/  BSYNC B1 ;  /* 0x0000000000017941 */ /* 0x000fea0003800000 */
.L_x_94:
        /* <DEDUP_REMOVED lines=12> */
.L_x_97:
[----:B------:R-:W-:Y:S05]  /*4ff0*/  BSYNC B1 ;  /* 0x0000000000017941 */ /* 0x000fea0003800000 */
.L_x_96:
        /* <DEDUP_REMOVED lines=12> */
.L_x_99:
[----:B------:R-:W-:Y:S05]  /*50c0*/  BSYNC B1 ;  /* 0x0000000000017941 */ /* 0x000fea0003800000 */
.L_x_98:
        /* <DEDUP_REMOVED lines=12> */
.L_x_101:
[----:B------:R-:W-:Y:S05]  /*5190*/  BSYNC B1 ;  /* 0x0000000000017941 */ /* 0x000fea0003800000 */
.L_x_100:
        /* <DEDUP_REMOVED lines=12> */
.L_x_103:
[----:B------:R-:W-:Y:S05]  /*5260*/  BSYNC B1 ;  /* 0x0000000000017941 */ /* 0x000fea0003800000 */
.L_x_102:
        /* <DEDUP_REMOVED lines=12> */
.L_x_105:
[----:B------:R-:W-:Y:S05]  /*5330*/  BSYNC B1 ;  /* 0x0000000000017941 */ /* 0x000fea0003800000 */
.L_x_104:
        /* <DEDUP_REMOVED lines=12> */
.L_x_107:
[----:B------:R-:W-:Y:S05]  /*5400*/  BSYNC B1 ;  /* 0x0000000000017941 */ /* 0x000fea0003800000 */
.L_x_106:
        /* <DEDUP_REMOVED lines=12> */
.L_x_109:
[----:B------:R-:W-:Y:S05]  /*54d0*/  BSYNC B1 ;  /* 0x0000000000017941 */ /* 0x000fea0003800000 */
.L_x_108:
        /* <DEDUP_REMOVED lines=12> */
.L_x_111:
[----:B------:R-:W-:Y:S05]  /*55a0*/  BSYNC B1 ;  /* 0x0000000000017941 */ /* 0x000fea0003800000 */
.L_x_110:
        /* <DEDUP_REMOVED lines=12> */
.L_x_113:
[----:B------:R-:W-:Y:S05]  /*5670*/  BSYNC B1 ;  /* 0x0000000000017941 */ /* 0x000fea0003800000 */
.L_x_112:
        /* <DEDUP_REMOVED lines=12> */
.L_x_115:
[----:B------:R-:W-:Y:S05]  /*5740*/  BSYNC B1 ;  /* 0x0000000000017941 */ /* 0x000fea0003800000 */
.L_x_114:
        /* <DEDUP_REMOVED lines=12> */
.L_x_117:
[----:B------:R-:W-:Y:S05]  /*5810*/  BSYNC B1 ;  /* 0x0000000000017941 */ /* 0x000fea0003800000 */
.L_x_116:
        /* <DEDUP_REMOVED lines=12> */
.L_x_119:
[----:B------:R-:W-:Y:S05]  /*58e0*/  BSYNC B1 ;  /* 0x0000000000017941 */ /* 0x000fea0003800000 */
.L_x_118:
        /* <DEDUP_REMOVED lines=12> */
.L_x_121:
[----:B------:R-:W-:Y:S05]  /*59b0*/  BSYNC B1 ;  /* 0x0000000000017941 */ /* 0x000fea0003800000 */
.L_x_120:
        /* <DEDUP_REMOVED lines=12> */
.L_x_123:
[----:B------:R-:W-:Y:S05]  /*5a80*/  BSYNC B1 ;  /* 0x0000000000017941 */ /* 0x000fea0003800000 */
.L_x_122:
        /* <DEDUP_REMOVED lines=12> */
.L_x_125:
[----:B------:R-:W-:Y:S05]  /*5b50*/  BSYNC B1 ;  /* 0x0000000000017941 */ /* 0x000fea0003800000 */
.L_x_124:
        /* <DEDUP_REMOVED lines=12> */
.L_x_127:
[----:B------:R-:W-:Y:S05]  /*5c20*/  BSYNC B1 ;  /* 0x0000000000017941 */ /* 0x000fea0003800000 */
.L_x_126:
        /* <DEDUP_REMOVED lines=12> */
.L_x_129:
[----:B------:R-:W-:Y:S05]  /*5cf0*/  BSYNC B1 ;  /* 0x0000000000017941 */ /* 0x000fea0003800000 */
.L_x_128:
        /* <DEDUP_REMOVED lines=12> */
.L_x_131:
[----:B------:R-:W-:Y:S05]  /*5dc0*/  BSYNC B1 ;  /* 0x0000000000017941 */ /* 0x000fea0003800000 */
.L_x_130:
        /* <DEDUP_REMOVED lines=12> */
.L_x_133:
[----:B------:R-:W-:Y:S05]  /*5e90*/  BSYNC B1 ;  /* 0x0000000000017941 */ /* 0x000fea0003800000 */
.L_x_132:
        /* <DEDUP_REMOVED lines=12> */
.L_x_135:
[----:B------:R-:W-:Y:S05]  /*5f60*/  BSYNC B1 ;  /* 0x0000000000017941 */ /* 0x000fea0003800000 */
.L_x_134:
        /* <DEDUP_REMOVED lines=12> */
.L_x_137:
[----:B------:R-:W-:Y:S05]  /*6030*/  BSYNC B1 ;  /* 0x0000000000017941 */ /* 0x000fea0003800000 */
.L_x_136:
        /* <DEDUP_REMOVED lines=12> */
.L_x_139:
[----:B------:R-:W-:Y:S05]  /*6100*/  BSYNC B1 ;  /* 0x0000000000017941 */ /* 0x000fea0003800000 */
.L_x_138:
        /* <DEDUP_REMOVED lines=12> */
.L_x_141:
[----:B------:R-:W-:Y:S05]  /*61d0*/  BSYNC B1 ;  /* 0x0000000000017941 */ /* 0x000fea0003800000 */
.L_x_140:
        /* <DEDUP_REMOVED lines=12> */
.L_x_143:
[----:B------:R-:W-:Y:S05]  /*62a0*/  BSYNC B1 ;  /* 0x0000000000017941 */ /* 0x000fea0003800000 */
.L_x_142:
        /* <DEDUP_REMOVED lines=12> */
.L_x_145:
[----:B------:R-:W-:Y:S05]  /*6370*/  BSYNC B1 ;  /* 0x0000000000017941 */ /* 0x000fea0003800000 */
.L_x_144:
        /* <DEDUP_REMOVED lines=12> */
.L_x_147:
[----:B------:R-:W-:Y:S05]  /*6440*/  BSYNC B1 ;  /* 0x0000000000017941 */ /* 0x000fea0003800000 */
.L_x_146:
        /* <DEDUP_REMOVED lines=12> */
.L_x_149:
[----:B------:R-:W-:Y:S05]  /*6510*/  BSYNC B1 ;  /* 0x0000000000017941 */ /* 0x000fea0003800000 */
.L_x_148:
        /* <DEDUP_REMOVED lines=12> */
.L_x_151:
[----:B------:R-:W-:Y:S05]  /*65e0*/  BSYNC B1 ;  /* 0x0000000000017941 */ /* 0x000fea0003800000 */
.L_x_150:
        /* <DEDUP_REMOVED lines=12> */
.L_x_153:
[----:B------:R-:W-:Y:S05]  /*66b0*/  BSYNC B1 ;  /* 0x0000000000017941 */ /* 0x000fea0003800000 */
.L_x_152:
        /* <DEDUP_REMOVED lines=12> */
.L_x_155:
[----:B------:R-:W-:Y:S05]  /*6780*/  BSYNC B1 ;  /* 0x0000000000017941 */ /* 0x000fea0003800000 */
.L_x_154:
        /* <DEDUP_REMOVED lines=12> */
.L_x_157:
[----:B------:R-:W-:Y:S05]  /*6850*/  BSYNC B1 ;  /* 0x0000000000017941 */ /* 0x000fea0003800000 */
.L_x_156:
        /* <DEDUP_REMOVED lines=12> */
.L_x_159:
[----:B------:R-:W-:Y:S05]  /*6920*/  BSYNC B1 ;  /* 0x0000000000017941 */ /* 0x000fea0003800000 */
.L_x_158:
        /* <DEDUP_REMOVED lines=12> */
.L_x_161:
[----:B------:R-:W-:Y:S05]  /*69f0*/  BSYNC B1 ;  /* 0x0000000000017941 */ /* 0x000fea0003800000 */
.L_x_160:
        /* <DEDUP_REMOVED lines=12> */
.L_x_163:
[----:B------:R-:W-:Y:S05]  /*6ac0*/  BSYNC B1 ;  /* 0x0000000000017941 */ /* 0x000fea0003800000 */
.L_x_162:
        /* <DEDUP_REMOVED lines=12> */
.L_x_165:
[----:B------:R-:W-:Y:S05]  /*6b90*/  BSYNC B1 ;  /* 0x0000000000017941 */ /* 0x000fea0003800000 */
.L_x_164:
[----:B-----5:R-:W-:Y:S01]  /*6ba0*/  LOP3.LUT R26, R26, 0xff, RZ, 0xc0, !PT ;  /* 0x000000ff1a1a7812 */ /* 0x020fe200078ec0ff */
[----:B------:R-:W-:Y:S01]  /*6bb0*/  BSSY B1, `(.L_x_166) ;  /* 0x000000b000017945 */ /* 0x000fe20003800000 */
[----:B------:R-:W-:Y:S02]  /*6bc0*/  ISETP.LT.OR P0, PT, R6, 0x7a, !P0 ;  /* 0x0000007a0600780c */ /* 0x000fe40004701670 */
[----:B------:R-:W-:-:S05]  /*6bd0*/  F2FP.F16.E5M2.UNPACK_B R26, R26 ;  /* 0x0000001aff1a723e */ /* 0x000fca00020004ff */
[----:B------:R-:W-:-:S05]  /*6be0*/  HADD2.F32 R26, -RZ, R26.H0_H0 ;  /* 0x2000001aff1a7230 */ /* 0x000fca0000004100 */
[----:B------:R-:W-:-:S04]  /*6bf0*/  FMUL R26, R26, R15 ;  /* 0x0000000f1a1a7220 */ /* 0x000fc80000400000 */
[----:B------:R-:W-:Y:S01]  /*6c00*/  FFMA R26, R23, R14, R26 ;  /* 0x0000000e171a7223 */ /* 0x000fe2000000001a */
[----:B------:R-:W-:-:S04]  /*6c10*/  PRMT R23, RZ, 0x7610, R23 ;  /* 0x00007610ff177816 */ /* 0x000fc80000000017 */
[----:B----4-:R-:W-:-:S05]  /*6c20*/  F2FP.SATFINITE.E5M2.F32.PACK_AB_MERGE_C R27, RZ, R26, RZ ;  /* 0x0000001aff1b723e */ /* 0x010fca00048060ff */
[----:B------:R4:W-:Y:S01]  /*6c30*/  @!P4 STG.E.U8 desc[UR20][R20.64+0x78], R27 ;  /* 0x0000781b1400c986 */ /* 0x0009e2000c101114 */
[----:B------:R-:W-:Y:S05]  /*6c40*/  @P0 BRA `(.L_x_167) ;  /* 0x0000000000040947 */ /* 0x000fea0003800000 */
[----:B------:R0:W5:Y:S02]  /*6c50*/  LDG.E.U8 R23, desc[UR20][R4.64+0x79] ;  /* 0x0000791404177981 */ /* 0x000164000c1e1100 */
.L_x_167:
[----:B------:R-:W-:Y:S05]  /*6c60*/  BSYNC B1 ;  /* 0x0000000000017941 */ /* 0x000fea0003800000 */
.L_x_166:
[----:B-----5:R-:W-:Y:S01]  /*6c70*/  LOP3.LUT R23, R23, 0xff, RZ, 0xc0, !PT ;  /* 0x000000ff17177812 */ /* 0x020fe200078ec0ff */
[----:B------:R-:W-:Y:S01]  /*6c80*/  BSSY B1, `(.L_x_168) ;  /* 0x000000b000017945 */ /* 0x000fe20003800000 */
[----:B------:R-:W-:Y:S02]  /*6c90*/  ISETP.LT.OR P3, PT, R6, 0x79, !P1 ;  /* 0x000000790600780c */ /* 0x000fe40004f61670 */
[----:B------:R-:W-:-:S05]  /*6ca0*/  F2FP.F16.E5M2.UNPACK_B R23, R23 ;  /* 0x00000017ff17723e */ /* 0x000fca00020004ff */
[----:B0-2---:R-:W-:-:S05]  /*6cb0*/  HADD2.F32 R4, -RZ, R23.H0_H0 ;  /* 0x20000017ff047230 */ /* 0x005fca0000004100 */
[----:B------:R-:W-:Y:S01]  /*6cc0*/  FMUL R5, R4, R15 ;  /* 0x0000000f04057220 */ /* 0x000fe20000400000 */
[----:B------:R-:W-:-:S03]  /*6cd0*/  PRMT R4, RZ, 0x7610, R4 ;  /* 0x00007610ff047816 */ /* 0x000fc60000000004 */
[----:B------:R-:W-:-:S05]  /*6ce0*/  FFMA R5, R22, R14, R5 ;  /* 0x0000000e16057223 */ /* 0x000fca0000000005 */
[----:B------:R-:W-:-:S05]  /*6cf0*/  F2FP.SATFINITE.E5M2.F32.PACK_AB_MERGE_C R5, RZ, R5, RZ ;  /* 0x00000005ff05723e */ /* 0x000fca00048060ff */
[----:B------:R0:W-:Y:S01]  /*6d00*/  @!P0 STG.E.U8 desc[UR20][R20.64+0x79], R5 ;  /* 0x0000790514008986 */ /* 0x0001e2000c101114 */
[----:B------:R-:W-:Y:S05]  /*6d10*/  @P3 BRA `(.L_x_169) ;  /* 0x0000000000043947 */ /* 0x000fea0003800000 */
[----:B------:R2:W5:Y:S02]  /*6d20*/  LDG.E.U8 R4, desc[UR20][R24.64+0x78] ;  /* 0x0000781418047981 */ /* 0x000564000c1e1100 */
.L_x_169:
[----:B------:R-:W-:Y:S05]  /*6d30*/  BSYNC B1 ;  /* 0x0000000000017941 */ /* 0x000fea0003800000 */
.L_x_168:
[----:B-----5:R-:W-:Y:S01]  /*6d40*/  LOP3.LUT R4, R4, 0xff, RZ, 0xc0, !PT ;  /* 0x000000ff04047812 */ /* 0x020fe200078ec0ff */
[----:B------:R-:W-:Y:S01]  /*6d50*/  BSSY B1, `(.L_x_170) ;  /* 0x000000b000017945 */ /* 0x000fe20003800000 */
[----:B------:R-:W-:Y:S02]  /*6d60*/  ISETP.LT.OR P1, PT, R6, 0x7a, !P1 ;  /* 0x0000007a0600780c */ /* 0x000fe40004f21670 */
[----:B------:R-:W-:-:S05]  /*6d70*/  F2FP.F16.E5M2.UNPACK_B R4, R4 ;  /* 0x00000004ff04723e */ /* 0x000fca00020004ff */
[----:B------:R-:W-:-:S05]  /*6d80*/  HADD2.F32 R4, -RZ, R4.H0_H0 ;  /* 0x20000004ff047230 */ /* 0x000fca0000004100 */
[----:B------:R-:W-:-:S04]  /*6d90*/  FMUL R4, R4, R15 ;  /* 0x0000000f04047220 */ /* 0x000fc80000400000 */
[----:B------:R-:W-:-:S05]  /*6da0*/  FFMA R4, R89, R14, R4 ;  /* 0x0000000e59047223 */ /* 0x000fca0000000004 */
[----:B0-----:R-:W-:Y:S02]  /*6db0*/  F2FP.SATFINITE.E5M2.F32.PACK_AB_MERGE_C R5, RZ, R4, RZ ;  /* 0x00000004ff05723e */ /* 0x001fe400048060ff */
[----:B------:R-:W-:-:S03]  /*6dc0*/  PRMT R4, RZ, 0x7610, R4 ;  /* 0x00007610ff047816 */ /* 0x000fc60000000004 */
[----:B------:R0:W-:Y:S01]  /*6dd0*/  @!P3 STG.E.U8 desc[UR20][R18.64+0x78], R5 ;  /* 0x000078051200b986 */ /* 0x0001e2000c101114 */
[----:B------:R-:W-:Y:S05]  /*6de0*/  @P1 BRA `(.L_x_171) ;  /* 0x0000000000041947 */ /* 0x000fea0003800000 */
[----:B------:R0:W5:Y:S02]  /*6df0*/  LDG.E.U8 R4, desc[UR20][R24.64+0x79] ;  /* 0x0000791418047981 */ /* 0x000164000c1e1100 */
.L_x_171:
[----:B------:R-:W-:Y:S05]  /*6e00*/  BSYNC B1 ;  /* 0x0000000000017941 */ /* 0x000fea0003800000 */
.L_x_170:
[----:B------:R-:W-:Y:S05]  /*6e10*/  @P1 BRA `(.L_x_172) ;  /* 0x0000001000281947 */ /* 0x000fea0003800000 */
[----:B-----5:R-:W-:-:S04]  /*6e20*/  LOP3.LUT R4, R4, 0xff, RZ, 0xc0, !PT ;  /* 0x000000ff04047812 */ /* 0x020fc800078ec0ff */
[----:B------:R-:W-:-:S05]  /*6e30*/  F2FP.F16.E5M2.UNPACK_B R4, R4 ;  /* 0x00000004ff04723e */ /* 0x000fca00020004ff */
[----:B------:R-:W-:-:S05]  /*6e40*/  HADD2.F32 R4, -RZ, R4.H0_H0 ;  /* 0x20000004ff047230 */ /* 0x000fca0000004100 */
[----:B0-----:R-:W-:-:S04]  /*6e50*/  FMUL R5, R4, R15 ;  /* 0x0000000f04057220 */ /* 0x001fc80000400000 */
[----:B------:R-:W-:-:S05]  /*6e60*/  FFMA R5, R88, R14, R5 ;  /* 0x0000000e58057223 */ /* 0x000fca0000000005 */
[----:B------:R-:W-:-:S05]  /*6e70*/  F2FP.SATFINITE.E5M2.F32.PACK_AB_MERGE_C R5, RZ, R5, RZ ;  /* 0x00000005ff05723e */ /* 0x000fca00048060ff */
[----:B------:R0:W-:Y:S01]  /*6e80*/  STG.E.U8 desc[UR20][R18.64+0x79], R5 ;  /* 0x0000790512007986 */ /* 0x0001e2000c101114 */
[----:B------:R-:W-:Y:S05]  /*6e90*/  BRA `(.L_x_172) ;  /* 0x0000001000087947 */ /* 0x000fea0003800000 */
.L_x_43:
[----:B------:R-:W-:Y:S01]  /*6ea0*/  ISETP.GE.AND P1, PT, R30, 0x1, PT ;  /* 0x000000011e00780c */ /* 0x000fe20003f26270 */
[-C--:B--2---:R-:W-:Y:S01]  /*6eb0*/  FMUL R151, R151, R14.reuse ;  /* 0x0000000e97977220 */ /* 0x084fe20000400000 */
[-C--:B------:R-:W-:Y:S01]  /*6ec0*/  FMUL R146, R146, R14.reuse ;  /* 0x0000000e92927220 */ /* 0x080fe20000400000 */
[----:B------:R-:W-:Y:S01]  /*6ed0*/  ISETP.GE.AND P0, PT, R30, 0x9, PT ;  /* 0x000000091e00780c */ /* 0x000fe20003f06270 */
[-C--:B------:R-:W-:Y:S01]  /*6ee0*/  FMUL R149, R149, R14.reuse ;  /* 0x0000000e95957220 */ /* 0x080fe20000400000 */
[----:B------:R-:W-:Y:S01]  /*6ef0*/  ISETP.LT.OR P4, PT, R6, 0x1, !P1 ;  /* 0x000000010600780c */ /* 0x000fe20004f81670 */
[-C--:B------:R-:W-:Y:S01]  /*6f00*/  FMUL R144, R144, R14.reuse ;  /* 0x0000000e90907220 */ /* 0x080fe20000400000 */
[----:B------:R-:W-:Y:S01]  /*6f10*/  ISETP.LT.OR P5, PT, R6, 0x2, !P1 ;  /* 0x000000020600780c */ /* 0x000fe20004fa1670 */
[-C--:B------:R-:W-:Y:S01]  /*6f20*/  FMUL R147, R147, R14.reuse ;  /* 0x0000000e93937220 */ /* 0x080fe20000400000 */
[----:B------:R-:W-:Y:S01]  /*6f30*/  F2FP.SATFINITE.E5M2.F32.PACK_AB_MERGE_C R151, RZ, R151, RZ ;  /* 0x00000097ff97723e */ /* 0x000fe200048060ff */
[----:B------:R-:W-:Y:S01]  /*6f40*/  FMUL R142, R142, R14 ;  /* 0x0000000e8e8e7220 */ /* 0x000fe20000400000 */
[----:B------:R-:W-:Y:S01]  /*6f50*/  F2FP.SATFINITE.E5M2.F32.PACK_AB_MERGE_C R5, RZ, R146, RZ ;  /* 0x00000092ff05723e */ /* 0x000fe200048060ff */
[-C--:B------:R-:W-:Y:S01]  /*6f60*/  FMUL R145, R145, R14.reuse ;  /* 0x0000000e91917220 */ /* 0x080fe20000400000 */
[----:B------:R-:W-:Y:S01]  /*6f70*/  ISETP.LT.OR P3, PT, R6, 0x1, !P0 ;  /* 0x000000010600780c */ /* 0x000fe20004761670 */
[-C--:B------:R-:W-:Y:S01]  /*6f80*/  FMUL R140, R140, R14.reuse ;  /* 0x0000000e8c8c7220 */ /* 0x080fe20000400000 */
[C---:B------:R-:W-:Y:S01]  /*6f90*/  ISETP.LT.OR P6, PT, R6.reuse, 0xa, !P1 ;  /* 0x0000000a0600780c */ /* 0x040fe20004fc1670 */
[-C--:B------:R-:W-:Y:S01]  /*6fa0*/  FMUL R143, R143, R14.reuse ;  /* 0x0000000e8f8f7220 */ /* 0x080fe20000400000 */
[----:B------:R-:W-:Y:S01]  /*6fb0*/  F2FP.SATFINITE.E5M2.F32.PACK_AB_MERGE_C R149, RZ, R149, RZ ;  /* 0x00000095ff95723e */ /* 0x000fe200048060ff */
[----:B------:R-:W-:Y:S01]  /*6fc0*/  @!P4 STG.E.U8 desc[UR20][R20.64], R151 ;  /* 0x000000971400c986 */ /* 0x000fe2000c101114 */
[----:B------:R-:W-:Y:S01]  /*6fd0*/  ISETP.LT.OR P4, PT, R6, 0x2, !P0 ;  /* 0x000000020600780c */ /* 0x000fe20004781670 */
[----:B------:R-:W-:Y:S01]  /*6fe0*/  FMUL R138, R138, R14 ;  /* 0x0000000e8a8a7220 */ /* 0x000fe20000400000 */
[----:B------:R-:W-:Y:S01]  /*6ff0*/  F2FP.SATFINITE.E5M2.F32.PACK_AB_MERGE_C R25, RZ, R144, RZ ;  /* 0x00000090ff19723e */ /* 0x000fe200048060ff */
[----:B------:R0:W-:Y:S01]  /*7000*/  @!P5 STG.E.U8 desc[UR20][R20.64+0x1], R5 ;  /* 0x000001051400d986 */ /* 0x0001e2000c101114 */
[C---:B------:R-:W-:Y:S01]  /*7010*/  ISETP.LT.OR P5, PT, R6.reuse, 0x9, !P1 ;  /* 0x000000090600780c */ /* 0x040fe20004fa1670 */
[-C--:B------:R-:W-:Y:S01]  /*7020*/  FMUL R141, R141, R14.reuse ;  /* 0x0000000e8d8d7220 */ /* 0x080fe20000400000 */
[----:B------:R-:W-:Y:S01]  /*7030*/  F2FP.SATFINITE.E5M2.F32.PACK_AB_MERGE_C R147, RZ, R147, RZ ;  /* 0x00000093ff93723e */ /* 0x000fe200048060ff */
[----:B------:R-:W-:Y:S01]  /*7040*/  @!P3 STG.E.U8 desc[UR20][R18.64], R149 ;  /* 0x000000951200b986 */ /* 0x000fe2000c101114 */
[----:B------:R-:W-:Y:S01]  /*7050*/  ISETP.LT.OR P3, PT, R6, 0x9, !P0 ;  /* 0x000000090600780c */ /* 0x000fe20004761670 */
[-C--:B------:R-:W-:Y:S01]  /*7060*/  FMUL R136, R136, R14.reuse ;  /* 0x0000000e88887220 */ /* 0x080fe20000400000 */
[----:B------:R-:W-:Y:S01]  /*7070*/  F2FP.SATFINITE.E5M2.F32.PACK_AB_MERGE_C R145, RZ, R145, RZ ;  /* 0x00000091ff91723e */ /* 0x000fe200048060ff */
[-C--:B------:R-:W-:Y:S01]  /*7080*/  FMUL R139, R139, R14.reuse ;  /* 0x0000000e8b8b7220 */ /* 0x080fe20000400000 */
[----:B------:R-:W-:Y:S01]  /*7090*/  F2FP.SATFINITE.E5M2.F32.PACK_AB_MERGE_C R143, RZ, R143, RZ ;  /* 0x0000008fff8f723e */ /* 0x000fe200048060ff */
[----:B------:R1:W-:Y:S01]  /*70a0*/  @!P4 STG.E.U8 desc[UR20][R18.64+0x1], R25 ;  /* 0x000001191200c986 */ /* 0x0003e2000c101114 */
[----:B------:R-:W-:Y:S01]  /*70b0*/  ISETP.LT.OR P4, PT, R6, 0xa, !P0 ;  /* 0x0000000a0600780c */ /* 0x000fe20004781670 */
[----:B------:R-:W-:Y:S01]  /*70c0*/  FMUL R134, R134, R14 ;  /* 0x0000000e86867220 */ /* 0x000fe20000400000 */
[----:B0-----:R-:W-:Y:S01]  /*70d0*/  F2FP.SATFINITE.E5M2.F32.PACK_AB_MERGE_C R5, RZ, R142, RZ ;  /* 0x0000008eff05723e */ /* 0x001fe200048060ff */
[----:B------:R-:W-:Y:S01]  /*70e0*/  @!P5 STG.E.U8 desc[UR20][R20.64+0x8], R147 ;  /* 0x000008931400d986 */ /* 0x000fe2000c101114 */
[C---:B------:R-:W-:Y:S01]  /*70f0*/  ISETP.LT.OR P5, PT, R6.reuse, 0x11, !P1 ;  /* 0x000000110600780c */ /* 0x040fe20004fa1670 */
[-C--:B------:R-:W-:Y:S01]  /*7100*/  FMUL R137, R137, R14.reuse ;  /* 0x0000000e89897220 */ /* 0x080fe20000400000 */
[----:B------:R-:W-:Y:S01]  /*7110*/  F2FP.SATFINITE.E5M2.F32.PACK_AB_MERGE_C R141, RZ, R141, RZ ;  /* 0x0000008dff8d723e */ /* 0x000fe200048060ff */
[----:B------:R0:W-:Y:S01]  /*7120*/  @!P6 STG.E.U8 desc[UR20][R20.64+0x9], R5 ;  /* 0x000009051400e986 */ /* 0x0001e2000c101114 */
[----:B------:R-:W-:Y:S01]  /*7130*/  ISETP.LT.OR P6, PT, R6, 0x12, !P1 ;  /* 0x000000120600780c */ /* 0x000fe20004fc1670 */
[----:B------:R-:W-:Y:S01]  /*7140*/  FMUL R132, R132, R14 ;  /* 0x0000000e84847220 */ /* 0x000fe20000400000 */
[----:B------:R-:W-:Y:S01]  /*7150*/  F2FP.SATFINITE.E5M2.F32.PACK_AB_MERGE_C R139, RZ, R139, RZ ;  /* 0x0000008bff8b723e */ /* 0x000fe200048060ff */
[----:B------:R-:W-:Y:S01]  /*7160*/  @!P3 STG.E.U8 desc[UR20][R18.64+0x8], R145 ;  /* 0x000008911200b986 */ /* 0x000fe2000c101114 */
[----:B-1----:R-:W-:Y:S01]  /*7170*/  F2FP.SATFINITE.E5M2.F32.PACK_AB_MERGE_C R25, RZ, R140, RZ ;  /* 0x0000008cff19723e */ /* 0x002fe200048060ff */
[-C--:B------:R-:W-:Y:S01]  /*7180*/  FMUL R135, R135, R14.reuse ;  /* 0x0000000e87877220 */ /* 0x080fe20000400000 */
[----:B------:R-:W-:Y:S01]  /*7190*/  ISETP.LT.OR P3, PT, R6, 0x11, !P0 ;  /* 0x000000110600780c */ /* 0x000fe20004761670 */
[-C--:B------:R-:W-:Y:S01]  /*71a0*/  FMUL R130, R130, R14.reuse ;  /* 0x0000000e82827220 */ /* 0x080fe20000400000 */
[----:B------:R-:W-:Y:S01]  /*71b0*/  F2FP.SATFINITE.E5M2.F32.PACK_AB_MERGE_C R137, RZ, R137, RZ ;  /* 0x00000089ff89723e */ /* 0x000fe200048060ff */
[----:B------:R1:W-:Y:S01]  /*71c0*/  @!P4 STG.E.U8 desc[UR20][R18.64+0x9], R25 ;  /* 0x000009191200c986 */ /* 0x0003e2000c101114 */
[C---:B------:R-:W-:Y:S01]  /*71d0*/  ISETP.LT.OR P4, PT, R6.reuse, 0x12, !P0 ;  /* 0x000000120600780c */ /* 0x040fe20004781670 */
[----:B------:R-:W-:Y:S01]  /*71e0*/  FMUL R133, R133, R14 ;  /* 0x0000000e85857220 */ /* 0x000fe20000400000 */
[----:B0-----:R-:W-:Y:S01]  /*71f0*/  F2FP.SATFINITE.E5M2.F32.PACK_AB_MERGE_C R5, RZ, R138, RZ ;  /* 0x0000008aff05723e */ /* 0x001fe200048060ff */
[----:B------:R-:W-:Y:S01]  /*7200*/  @!P5 STG.E.U8 desc[UR20][R20.64+0x10], R143 ;  /* 0x0000108f1400d986 */ /* 0x000fe2000c101114 */
[----:B------:R-:W-:Y:S01]  /*7210*/  ISETP.LT.OR P5, PT, R6, 0x19, !P1 ;  /* 0x000000190600780c */ /* 0x000fe20004fa1670 */
[-C--:B------:R-:W-:Y:S01]  /*7220*/  FMUL R128, R128, R14.reuse ;  /* 0x0000000e80807220 */ /* 0x080fe20000400000 */
[----:B------:R-:W-:Y:S01]  /*7230*/  F2FP.SATFINITE.E5M2.F32.PACK_AB_MERGE_C R135, RZ, R135, RZ ;  /* 0x00000087ff87723e */ /* 0x000fe200048060ff */
[----:B------:R0:W-:Y:S01]  /*7240*/  @!P6 STG.E.U8 desc[UR20][R20.64+0x11], R5 ;  /* 0x000011051400e986 */ /* 0x0001e2000c101114 */
[----:B------:R-:W-:Y:S01]  /*7250*/  ISETP.LT.OR P6, PT, R6, 0x1a, !P1 ;  /* 0x0000001a0600780c */ /* 0x000fe20004fc1670 */
[-C--:B------:R-:W-:Y:S01]  /*7260*/  FMUL R131, R131, R14.reuse ;  /* 0x0000000e83837220 */ /* 0x080fe20000400000 */
[----:B------:R-:W-:Y:S01]  /*7270*/  FMUL R126, R126, R14 ;  /* 0x0000000e7e7e7220 */ /* 0x000fe20000400000 */
[----:B-1----:R-:W-:Y:S01]  /*7280*/  F2FP.SATFINITE.E5M2.F32.PACK_AB_MERGE_C R25, RZ, R136, RZ ;  /* 0x00000088ff19723e */ /* 0x002fe200048060ff */
[----:B------:R-:W-:Y:S01]  /*7290*/  @!P3 STG.E.U8 desc[UR20][R18.64+0x10], R141 ;  /* 0x0000108d1200b986 */ /* 0x000fe2000c101114 */
[C---:B------:R-:W-:Y:S01]  /*72a0*/  ISETP.LT.OR P3, PT, R6.reuse, 0x19, !P0 ;  /* 0x000000190600780c */ /* 0x040fe20004761670 */
        /* <DEDUP_REMOVED lines=37> */
[-C--:B------:R-:W-:Y:S01]  /*7500*/  FMUL R114, R114, R14.reuse ;  /* 0x0000000e72727220 */ /* 0x080fe20000400000 */
        /* <DEDUP_REMOVED lines=81> */
[C---:B------:R-:W-:Y:S01]  /*7a20*/  ISETP.LT.OR P6, PT, R6.reuse, 0x52, !P1 ;  /* 0x000000520600780c */ /* 0x040fe20004fc1670 */
        /* <DEDUP_REMOVED lines=22> */
[----:B------:R-:W-:-:S02]  /*7b90*/  ISETP.LT.OR P3, PT, R6, 0x59, !P0 ;  /* 0x000000590600780c */ /* 0x000fc40004761670 */
[----:B------:R-:W-:Y:S01]  /*7ba0*/  F2FP.SATFINITE.E5M2.F32.PACK_AB_MERGE_C R93, RZ, R93, RZ ;  /* 0x0000005dff5d723e */ /* 0x000fe200048060ff */
[----:B------:R1:W-:Y:S01]  /*7bb0*/  @!P4 STG.E.U8 desc[UR20][R18.64+0x51], R25 ;  /* 0x000051191200c986 */ /* 0x0003e2000c101114 */
[C---:B------:R-:W-:Y:S02]  /*7bc0*/  ISETP.LT.OR P4, PT, R6.reuse, 0x5a, !P0 ;  /* 0x0000005a0600780c */ /* 0x040fe40004781670 */
[----:B0-----:R-:W-:Y:S01]  /*7bd0*/  F2FP.SATFINITE.E5M2.F32.PACK_AB_MERGE_C R5, RZ, R102, RZ ;  /* 0x00000066ff05723e */ /* 0x001fe200048060ff */
[----:B------:R-:W-:Y:S01]  /*7be0*/  @!P5 STG.E.U8 desc[UR20][R20.64+0x58], R107 ;  /* 0x0000586b1400d986 */ /* 0x000fe2000c101114 */
[C---:B------:R-:W-:Y:S02]  /*7bf0*/  ISETP.LT.OR P5, PT, R6.reuse, 0x61, !P1 ;  /* 0x000000610600780c */ /* 0x040fe40004fa1670 */
[----:B------:R-:W-:Y:S01]  /*7c00*/  F2FP.SATFINITE.E5M2.F32.PACK_AB_MERGE_C R23, RZ, R23, RZ ;  /* 0x00000017ff17723e */ /* 0x000fe200048060ff */
[----:B------:R0:W-:Y:S01]  /*7c10*/  @!P6 STG.E.U8 desc[UR20][R20.64+0x59], R5 ;  /* 0x000059051400e986 */ /* 0x0001e2000c101114 */
[----:B------:R-:W-:-:S02]  /*7c20*/  ISETP.LT.OR P6, PT, R6, 0x62, !P1 ;  /* 0x000000620600780c */ /* 0x000fc40004fc1670 */
[----:B------:R-:W-:Y:S01]  /*7c30*/  F2FP.SATFINITE.E5M2.F32.PACK_AB_MERGE_C R89, RZ, R89, RZ ;  /* 0x00000059ff59723e */ /* 0x000fe200048060ff */
[----:B------:R-:W-:Y:S01]  /*7c40*/  @!P3 STG.E.U8 desc[UR20][R18.64+0x58], R105 ;  /* 0x000058691200b986 */ /* 0x000fe2000c101114 */
[----:B-1----:R-:W-:Y:S02]  /*7c50*/  F2FP.SATFINITE.E5M2.F32.PACK_AB_MERGE_C R25, RZ, R100, RZ ;  /* 0x00000064ff19723e */ /* 0x002fe400048060ff */
[C---:B------:R-:W-:Y:S02]  /*7c60*/  ISETP.LT.OR P3, PT, R6.reuse, 0x61, !P0 ;  /* 0x000000610600780c */ /* 0x040fe40004761670 */
[----:B------:R-:W-:Y:S01]  /*7c70*/  F2FP.SATFINITE.E5M2.F32.PACK_AB_MERGE_C R27, RZ, R88, RZ ;  /* 0x00000058ff1b723e */ /* 0x000fe200048060ff */
[----:B------:R1:W-:Y:S01]  /*7c80*/  @!P4 STG.E.U8 desc[UR20][R18.64+0x59], R25 ;  /* 0x000059191200c986 */ /* 0x0003e2000c101114 */
[C---:B------:R-:W-:Y:S02]  /*7c90*/  ISETP.LT.OR P4, PT, R6.reuse, 0x62, !P0 ;  /* 0x000000620600780c */ /* 0x040fe40004781670 */
[----:B0-----:R-:W-:Y:S01]  /*7ca0*/  F2FP.SATFINITE.E5M2.F32.PACK_AB_MERGE_C R5, RZ, R98, RZ ;  /* 0x00000062ff05723e */ /* 0x001fe200048060ff */
[----:B------:R-:W-:Y:S01]  /*7cb0*/  @!P5 STG.E.U8 desc[UR20][R20.64+0x60], R101 ;  /* 0x000060651400d986 */ /* 0x000fe2000c101114 */
[----:B------:R-:W-:-:S03]  /*7cc0*/  ISETP.LT.OR P5, PT, R6, 0x69, !P1 ;  /* 0x000000690600780c */ /* 0x000fc60004fa1670 */
[----:B------:R0:W-:Y:S01]  /*7cd0*/  @!P6 STG.E.U8 desc[UR20][R20.64+0x61], R5 ;  /* 0x000061051400e986 */ /* 0x0001e2000c101114 */
[C---:B------:R-:W-:Y:S02]  /*7ce0*/  ISETP.LT.OR P6, PT, R6.reuse, 0x6a, !P1 ;  /* 0x0000006a0600780c */ /* 0x040fe40004fc1670 */
[----:B-1----:R-:W-:Y:S01]  /*7cf0*/  F2FP.SATFINITE.E5M2.F32.PACK_AB_MERGE_C R25, RZ, R96, RZ ;  /* 0x00000060ff19723e */ /* 0x002fe200048060ff */
[----:B------:R-:W-:Y:S01]  /*7d00*/  @!P3 STG.E.U8 desc[UR20][R18.64+0x60], R103 ;  /* 0x000060671200b986 */ /* 0x000fe2000c101114 */
[----:B------:R-:W-:-:S03]  /*7d10*/  ISETP.LT.OR P3, PT, R6, 0x69, !P0 ;  /* 0x000000690600780c */ /* 0x000fc60004761670 */
        /* <DEDUP_REMOVED lines=12> */
[C---:B------:R-:W-:Y:S01]  /*7de0*/  ISETP.LT.OR P1, PT, R6.reuse, 0x7a, !P1 ;  /* 0x0000007a0600780c */ /* 0x040fe20004f21670 */
[----:B------:R2:W-:Y:S01]  /*7df0*/  @!P5 STG.E.U8 desc[UR20][R20.64+0x70], R95 ;  /* 0x0000705f1400d986 */ /* 0x0005e2000c101114 */
[C---:B------:R-:W-:Y:S02]  /*7e00*/  ISETP.LT.OR P5, PT, R6.reuse, 0x72, !P0 ;  /* 0x000000720600780c */ /* 0x040fe400047a1670 */
[----:B0-----:R-:W-:Y:S01]  /*7e10*/  F2FP.SATFINITE.E5M2.F32.PACK_AB_MERGE_C R5, RZ, R90, RZ ;  /* 0x0000005aff05723e */ /* 0x001fe200048060ff */
[----:B------:R2:W-:Y:S01]  /*7e20*/  @!P6 STG.E.U8 desc[UR20][R20.64+0x71], R91 ;  /* 0x0000715b1400e986 */ /* 0x0005e2000c101114 */
[C---:B------:R-:W-:Y:S02]  /*7e30*/  ISETP.LT.OR P6, PT, R6.reuse, 0x79, !P0 ;  /* 0x000000790600780c */ /* 0x040fe400047c1670 */
[----:B------:R-:W-:Y:S01]  /*7e40*/  ISETP.LT.OR P0, PT, R6, 0x7a, !P0 ;  /* 0x0000007a0600780c */ /* 0x000fe20004701670 */
[----:B------:R2:W-:Y:S01]  /*7e50*/  @!P3 STG.E.U8 desc[UR20][R18.64+0x70], R93 ;  /* 0x0000705d1200b986 */ /* 0x0005e2000c101114 */
[----:B-1----:R-:W-:-:S05]  /*7e60*/  F2FP.SATFINITE.E5M2.F32.PACK_AB_MERGE_C R25, RZ, R22, RZ ;  /* 0x00000016ff19723e */ /* 0x002fca00048060ff */
[----:B------:R2:W-:Y:S04]  /*7e70*/  @!P5 STG.E.U8 desc[UR20][R18.64+0x71], R5 ;  /* 0x000071051200d986 */ /* 0x0005e8000c101114 */
[----:B------:R2:W-:Y:S04]  /*7e80*/  @!P4 STG.E.U8 desc[UR20][R20.64+0x78], R23 ;  /* 0x000078171400c986 */ /* 0x0005e8000c101114 */
[----:B------:R2:W-:Y:S04]  /*7e90*/  @!P1 STG.E.U8 desc[UR20][R20.64+0x79], R25 ;  /* 0x0000791914009986 */ /* 0x0005e8000c101114 */
[----:B------:R2:W-:Y:S04]  /*7ea0*/  @!P6 STG.E.U8 desc[UR20][R18.64+0x78], R89 ;  /* 0x000078591200e986 */ /* 0x0005e8000c101114 */
[----:B------:R2:W-:Y:S02]  /*7eb0*/  @!P0 STG.E.U8 desc[UR20][R18.64+0x79], R27 ;  /* 0x0000791b12008986 */ /* 0x0005e4000c101114 */
.L_x_172:
[----:B------:R-:W-:Y:S05]  /*7ec0*/  BSYNC B0 ;  /* 0x0000000000007941 */ /* 0x000fea0003800000 */
.L_x_42:
[C---:B------:R-:W-:Y:S01]  /*7ed0*/  LEA R2, P0, R8.reuse, R2, 0x1 ;  /* 0x0000000208027211 */ /* 0x040fe200078008ff */
[----:B------:R-:W-:Y:S01]  /*7ee0*/  ULDC.64 UR6, c[0x0][0x650] ;  /* 0x0001940000067ab9 */ /* 0x000fe20000000a00 */
[----:B-----5:R-:W-:Y:S01]  /*7ef0*/  IMAD.U32 R4, RZ, RZ, UR12 ;  /* 0x0000000cff047e24 */ /* 0x020fe2000f8e00ff */
[----:B0-2---:R-:W-:Y:S01]  /*7f00*/  PRMT R18, RZ, 0x7610, R18 ;  /* 0x00007610ff127816 */ /* 0x005fe20000000012 */
[----:B------:R-:W-:Y:S01]  /*7f10*/  IMAD.MOV.U32 R6, RZ, RZ, -0x1 ;  /* 0xffffffffff067424 */ /* 0x000fe200078e00ff */
[----:B------:R-:W-:Y:S01]  /*7f20*/  LEA.HI.X R3, R8, R3, R0, 0x1, P0 ;  /* 0x0000000308037211 */ /* 0x000fe200000f0c00 */
[----:B------:R0:W-:Y:S01]  /*7f30*/  SYNCS.ARRIVE.TRANS64.A1T0 RZ, [R4+UR22], RZ ;  /* 0x000000ff04ff79a7 */ /* 0x0001e20008100016 */
[----:B------:R-:W-:Y:S01]  /*7f40*/  ISETP.GE.U32.AND P0, PT, R2, UR6, PT ;  /* 0x0000000602007c0c */ /* 0x000fe2000bf06070 */
[----:B------:R-:W-:-:S03]  /*7f50*/  IMAD.MOV.U32 R5, RZ, RZ, -0x1 ;  /* 0xffffffffff057424 */ /* 0x000fc600078e00ff */
[----:B------:R-:W-:Y:S01]  /*7f60*/  ISETP.GE.U32.AND.EX P0, PT, R3, UR7, PT, P0 ;  /* 0x0000000703007c0c */ /* 0x000fe2000bf06100 */
[----:B0-----:R-:W-:-:S12]  /*7f70*/  IMAD.MOV.U32 R4, RZ, RZ, -0x1 ;  /* 0xffffffffff047424 */ /* 0x001fd800078e00ff */
[----:B------:R-:W-:Y:S05]  /*7f80*/  @P0 BRA `(.L_x_173) ;  /* 0x0000000400600947 */ /* 0x000fea0003800000 */
[----:B------:R-:W0:Y:S01]  /*7f90*/  S2R R28, SR_CTAID.X ;  /* 0x00000000001c7919 */ /* 0x000e220000002500 */
[----:B------:R-:W2:Y:S01]  /*7fa0*/  LDC.64 R22, c[0x0][0x628] ;  /* 0x00018a00ff167b82 */ /* 0x000ea20000000a00 */
[----:B------:R-:W-:Y:S01]  /*7fb0*/  ULDC UR6, c[0x0][0x150] ;  /* 0x0000540000067ab9 */ /* 0x000fe20000000800 */
[----:B-1--4-:R-:W-:Y:S01]  /*7fc0*/  IMAD.MOV.U32 R20, RZ, RZ, R2 ;  /* 0x000000ffff147224 */ /* 0x012fe200078e0002 */
[----:B------:R-:W1:Y:S01]  /*7fd0*/  S2R R30, SR_CTAID.Y ;  /* 0x00000000001e7919 */ /* 0x000e620000002600 */
[----:B------:R-:W-:-:S04]  /*7fe0*/  IMAD.MOV.U32 R21, RZ, RZ, R3 ;  /* 0x000000ffff157224 */ /* 0x000fc800078e0003 */
[----:B------:R-:W4:Y:S08]  /*7ff0*/  LDC R31, c[0x0][0x144] ;  /* 0x00005100ff1f7b82 */ /* 0x000f300000000800 */
[----:B------:R-:W1:Y:S08]  /*8000*/  LDC R6, c[0x0][0x630] ;  /* 0x00018c00ff067b82 */ /* 0x000e700000000800 */
[----:B------:R-:W1:Y:S01]  /*8010*/  LDC.64 R26, c[0x0][0x620] ;  /* 0x00018800ff1a7b82 */ /* 0x000e620000000a00 */
[----:B--2---:R-:W-:-:S04]  /*8020*/  ISETP.NE.U32.AND P0, PT, R22, RZ, PT ;  /* 0x000000ff1600720c */ /* 0x004fc80003f05070 */
[----:B------:R-:W-:Y:S02]  /*8030*/  ISETP.NE.AND.EX P0, PT, R23, RZ, PT, P0 ;  /* 0x000000ff1700720c */ /* 0x000fe40003f05300 */
[----:B0-----:R-:W-:-:S05]  /*8040*/  I2FP.F32.U32 R4, R28 ;  /* 0x0000001c00047245 */ /* 0x001fca0000201000 */
[----:B------:R-:W-:-:S04]  /*8050*/  FMUL R4, R4, UR6 ;  /* 0x0000000604047c20 */ /* 0x000fc80008400000 */
[----:B------:R0:W2:Y:S02]  /*8060*/  F2I.U32.TRUNC.NTZ R29, R4 ;  /* 0x00000004001d7305 */ /* 0x0000a4000020f000 */
[----:B----4-:R-:W-:Y:S05]  /*8070*/  @!P0 BRA `(.L_x_174) ;  /* 0x0000000000288947 */ /* 0x010fea0003800000 */
[----:B------:R-:W4:Y:S02]  /*8080*/  LDC R5, c[0x0][0x634] ;  /* 0x00018d00ff057b82 */ /* 0x000f240000000800 */
[----:B----4-:R-:W-:-:S05]  /*8090*/  IADD3 R21, P0, R2, R5, RZ ;  /* 0x0000000502157210 */ /* 0x010fca0007f1e0ff */
[----:B---3--:R-:W-:-:S04]  /*80a0*/  IMAD.X R25, RZ, RZ, R3, P0 ;  /* 0x000000ffff197224 */ /* 0x008fc800000e0603 */
[----:B0-----:R-:W-:-:S04]  /*80b0*/  IMAD.WIDE.U32 R4, R25, R22, RZ ;  /* 0x0000001619047225 */ /* 0x001fc800078e00ff */
[----:B------:R-:W-:-:S04]  /*80c0*/  IMAD.WIDE.U32 R18, P0, R21, R23, R4 ;  /* 0x0000001715127225 */ /* 0x000fc80007800004 */
[----:B------:R-:W-:-:S04]  /*80d0*/  IMAD.WIDE.U32 R4, R21, R22, RZ ;  /* 0x0000001615047225 */ /* 0x000fc800078e00ff */
[----:B------:R-:W-:Y:S01]  /*80e0*/  IMAD.X R21, RZ, RZ, RZ, P0 ;  /* 0x000000ffff157224 */ /* 0x000fe200000e06ff */
[----:B------:R-:W-:Y:S01]  /*80f0*/  IADD3 RZ, P0, R5, R18, RZ ;  /* 0x0000001205ff7210 */ /* 0x000fe20007f1e0ff */
[----:B------:R-:W-:-:S04]  /*8100*/  IMAD.MOV.U32 R20, RZ, RZ, R19 ;  /* 0x000000ffff147224 */ /* 0x000fc800078e0013 */
[----:B------:R-:W-:-:S08]  /*8110*/  IMAD.WIDE.U32.X R20, R25, R23, R20, P0 ;  /* 0x0000001719147225 */ /* 0x000fd000000e0414 */
.L_x_174:
[-CC-:B-1-3--:R-:W-:Y:S01]  /*8120*/  SHF.R.U64 R24, R20, R6.reuse, R21.reuse ;  /* 0x0000000614187219 */ /* 0x18afe20000001215 */
[----:B------:R-:W1:Y:S01]  /*8130*/  LDC.64 R34, c[0x0][0x640] ;  /* 0x00019000ff227b82 */ /* 0x000e620000000a00 */
[----:B0-----:R-:W-:Y:S01]  /*8140*/  SHF.R.U32.HI R4, RZ, R6, R21 ;  /* 0x00000006ff047219 */ /* 0x001fe20000011615 */
[----:B--2---:R-:W-:Y:S01]  /*8150*/  IMAD.MOV R29, RZ, RZ, -R29 ;  /* 0x000000ffff1d7224 */ /* 0x004fe200078e0a1d */
[----:B------:R-:W-:Y:S01]  /*8160*/  IADD3 R19, P0, RZ, -R24, RZ ;  /* 0x80000018ff137210 */ /* 0x000fe20007f1e0ff */
[----:B------:R-:W-:Y:S01]  /*8170*/  ULDC UR6, c[0x0][0x154] ;  /* 0x0000550000067ab9 */ /* 0x000fe20000000800 */
[----:B------:R-:W-:Y:S02]  /*8180*/  IMAD.MOV.U32 R21, RZ, RZ, 0x1 ;  /* 0x00000001ff157424 */ /* 0x000fe400078e00ff */
[----:B------:R-:W-:Y:S01]  /*8190*/  IMAD R29, R31, R29, R28 ;  /* 0x0000001d1f1d7224 */ /* 0x000fe200078e021c */
[----:B------:R-:W0:Y:S01]  /*81a0*/  LDC R18, c[0x0][0x618] ;  /* 0x00018600ff127b82 */ /* 0x000e220000000800 */
[----:B------:R-:W-:-:S04]  /*81b0*/  IMAD.X R5, RZ, RZ, ~R4, P0 ;  /* 0x000000ffff057224 */ /* 0x000fc800000e0e04 */
[-C--:B------:R-:W-:Y:S02]  /*81c0*/  IMAD R6, R5, R26.reuse, RZ ;  /* 0x0000001a05067224 */ /* 0x080fe400078e02ff */
[C---:B------:R-:W-:Y:S01]  /*81d0*/  IMAD.WIDE.U32 R4, R19.reuse, R26, R2 ;  /* 0x0000001a13047225 */ /* 0x040fe200078e0002 */
[----:B------:R-:W2:Y:S03]  /*81e0*/  LDC R20, c[0x0][0x608] ;  /* 0x00018200ff147b82 */ /* 0x000ea60000000800 */
[----:B------:R-:W-:Y:S01]  /*81f0*/  IMAD R19, R19, R27, R6 ;  /* 0x0000001b13137224 */ /* 0x000fe200078e0206 */
[----:B------:R-:W-:-:S03]  /*8200*/  I2FP.F32.U32 R6, R30 ;  /* 0x0000001e00067245 */ /* 0x000fc60000201000 */
[----:B------:R-:W-:Y:S01]  /*8210*/  IMAD.IADD R5, R5, 0x1, R19 ;  /* 0x0000000105057824 */ /* 0x000fe200078e0213 */
[----:B------:R-:W3:Y:S01]  /*8220*/  LDC R32, c[0x0][0x658] ;  /* 0x00019600ff207b82 */ /* 0x000ee20000000800 */
[----:B-1----:R-:W-:Y:S01]  /*8230*/  ISETP.NE.U32.AND P0, PT, R34, RZ, PT ;  /* 0x000000ff2200720c */ /* 0x002fe20003f05070 */
[----:B------:R-:W-:-:S03]  /*8240*/  IMAD.MOV.U32 R19, RZ, RZ, -0x1 ;  /* 0xffffffffff137424 */ /* 0x000fc600078e00ff */
[----:B------:R-:W-:-:S03]  /*8250*/  ISETP.NE.AND.EX P0, PT, R35, RZ, PT, P0 ;  /* 0x000000ff2300720c */ /* 0x000fc60003f05300 */
[----:B------:R-:W1:Y:S01]  /*8260*/  LDC R27, c[0x0][0x148] ;  /* 0x00005200ff1b7b82 */ /* 0x000e620000000800 */
[-CC-:B0-----:R-:W-:Y:S02]  /*8270*/  SHF.R.U64 R22, R4, R18.reuse, R5.reuse ;  /* 0x0000001204167219 */ /* 0x181fe40000001205 */
[----:B------:R-:W-:Y:S01]  /*8280*/  SHF.R.U32.HI R5, RZ, R18, R5 ;  /* 0x00000012ff057219 */ /* 0x000fe20000011605 */
[----:B------:R-:W-:-:S04]  /*8290*/  FMUL R18, R6, UR6 ;  /* 0x0000000606127c20 */ /* 0x000fc80008400000 */
[----:B------:R-:W0:Y:S01]  /*82a0*/  LDC R28, c[0x0][0x600] ;  /* 0x00018000ff1c7b82 */ /* 0x000e220000000800 */
[----:B------:R4:W0:Y:S01]  /*82b0*/  F2I.U32.TRUNC.NTZ R25, R18 ;  /* 0x0000001200197305 */ /* 0x000822000020f000 */
[-CC-:B--2---:R-:W-:Y:S02]  /*82c0*/  SHF.R.U64 R6, R22, R20.reuse, R5.reuse ;  /* 0x0000001416067219 */ /* 0x184fe40000001205 */
[----:B------:R-:W-:-:S04]  /*82d0*/  SHF.R.U32.HI R5, RZ, R20, R5 ;  /* 0x00000014ff057219 */ /* 0x000fc80000011605 */
[----:B------:R-:W2:Y:S01]  /*82e0*/  LDC R33, c[0x0][0x648] ;  /* 0x00019200ff217b82 */ /* 0x000ea20000000800 */
[-CC-:B---3--:R-:W-:Y:S02]  /*82f0*/  SHF.R.U64 R26, R6, R32.reuse, R5.reuse ;  /* 0x00000020061a7219 */ /* 0x188fe40000001205 */
[-C--:B------:R-:W-:Y:S02]  /*8300*/  SHF.L.U32 R19, R19, R32.reuse, RZ ;  /* 0x0000002013137219 */ /* 0x080fe400000006ff */
[-C--:B------:R-:W-:Y:S01]  /*8310*/  SHF.R.U32.HI R5, RZ, R32.reuse, R5 ;  /* 0x00000020ff057219 */ /* 0x080fe20000011605 */
[----:B------:R-:W-:Y:S01]  /*8320*/  IMAD.MOV.U32 R4, RZ, RZ, R26 ;  /* 0x000000ffff047224 */ /* 0x000fe200078e001a */
[----:B------:R-:W-:Y:S01]  /*8330*/  SHF.L.U32 R32, R21, R32, RZ ;  /* 0x0000002015207219 */ /* 0x000fe200000006ff */
[----:B------:R-:W3:Y:S01]  /*8340*/  LDC R36, c[0x0][0x638] ;  /* 0x00018e00ff247b82 */ /* 0x000ee20000000800 */
[----:B------:R-:W-:-:S07]  /*8350*/  LOP3.LUT R31, RZ, R19, RZ, 0x33, !PT ;  /* 0x00000013ff1f7212 */ /* 0x000fce00078e33ff */
[----:B------:R-:W0:Y:S01]  /*8360*/  LDC R37, c[0x0][0x610] ;  /* 0x00018400ff257b82 */ /* 0x000e220000000800 */
[----:B----4-:R-:W-:Y:S05]  /*8370*/  @!P0 BRA `(.L_x_175) ;  /* 0x0000000000288947 */ /* 0x010fea0003800000 */
[----:B------:R-:W4:Y:S02]  /*8380*/  LDC R21, c[0x0][0x64c] ;  /* 0x00019300ff157b82 */ /* 0x000f240000000800 */
[----:B----4-:R-:W-:-:S05]  /*8390*/  IADD3 R21, P0, R26, R21, RZ ;  /* 0x000000151a157210 */ /* 0x010fca0007f1e0ff */
        /* <DEDUP_REMOVED lines=8> */
.L_x_175:
[----:B--2---:R-:W-:Y:S01]  /*8420*/  SHF.R.U64 R4, R4, R33, R5 ;  /* 0x0000002104047219 */ /* 0x004fe20000001205 */
[----:B0-----:R-:W-:Y:S01]  /*8430*/  VIADD R21, R28, 0xffffffff ;  /* 0xffffffff1c157836 */ /* 0x001fe20000000000 */
[----:B------:R-:W-:Y:S01]  /*8440*/  LOP3.LUT R19, R6, R31, RZ, 0xc0, !PT ;  /* 0x0000001f06137212 */ /* 0x000fe200078ec0ff */
[----:B------:R-:W-:Y:S02]  /*8450*/  IMAD.MOV R25, RZ, RZ, -R25 ;  /* 0x000000ffff197224 */ /* 0x000fe400078e0a19 */
[----:B------:R-:W-:Y:S02]  /*8460*/  IMAD.MOV R5, RZ, RZ, -R4 ;  /* 0x000000ffff057224 */ /* 0x000fe400078e0a04 */
[----:B------:R-:W-:Y:S01]  /*8470*/  IMAD R6, R32, R4, R19 ;  /* 0x0000000420067224 */ /* 0x000fe200078e0213 */
[----:B------:R-:W-:Y:S01]  /*8480*/  LOP3.LUT R19, R22, R21, RZ, 0xc0, !PT ;  /* 0x0000001516137212 */ /* 0x000fe200078ec0ff */
[----:B-1----:R-:W-:Y:S02]  /*8490*/  @P2 IMAD R29, R27, R25, R30 ;  /* 0x000000191b1d2224 */ /* 0x002fe400078e021e */
[----:B---3--:R-:W-:-:S02]  /*84a0*/  IMAD R4, R5, R36, R26 ;  /* 0x0000002405047224 */ /* 0x008fc400078e021a */
[----:B------:R-:W-:Y:S02]  /*84b0*/  IMAD R6, R6, R37, R29 ;  /* 0x0000002506067224 */ /* 0x000fe400078e021d */
[----:B------:R-:W-:Y:S02]  /*84c0*/  IMAD R19, R4, R28, R19 ;  /* 0x0000001c04137224 */ /* 0x000fe400078e0213 */
[----:B------:R-:W-:Y:S02]  /*84d0*/  IMAD.MOV.U32 R18, RZ, RZ, 0x1 ;  /* 0x00000001ff127424 */ /* 0x000fe400078e00ff */
[----:B------:R-:W-:Y:S01]  /*84e0*/  IMAD.MOV.U32 R4, RZ, RZ, R24 ;  /* 0x000000ffff047224 */ /* 0x000fe200078e0018 */
[----:B------:R-:W-:Y:S02]  /*84f0*/  SEL R5, R19, R6, !P2 ;  /* 0x0000000613057207 */ /* 0x000fe40005000000 */
[----:B------:R-:W-:-:S07]  /*8500*/  SEL R6, R6, R19, !P2 ;  /* 0x0000001306067207 */ /* 0x000fce0005000000 */
.L_x_173:
[----:B------:R-:W-:Y:S02]  /*8510*/  LOP3.LUT P0, RZ, R18, 0xff, RZ, 0xc0, !PT ;  /* 0x000000ff12ff7812 */ /* 0x000fe4000780c0ff */
[----:B------:R-:W-:-:S11]  /*8520*/  LOP3.LUT R150, R150, 0x1, RZ, 0x3c, !PT ;  /* 0x0000000196967812 */ /* 0x000fd600078e3cff */
[----:B------:R-:W-:Y:S05]  /*8530*/  @P0 BRA `(.L_x_176) ;  /* 0xffffff9400540947 */ /* 0x000fea000383ffff */
[----:B------:R-:W-:Y:S05]  /*8540*/  EXIT ;  /* 0x000000000000794d */ /* 0x000fea0003800000 */
.L_x_18:
[----:B------:R-:W-:-:S08]  /*8550*/  ISETP.NE.AND P0, PT, R18, RZ, PT ;  /* 0x000000ff1200720c */ /* 0x000fd00003f05270 */
[----:B--23-5:R-:W0:-:S00]  /*8560*/  USETMAXREG.DEALLOC.CTAPOOL 0x28 ;  /* 0x00000028000079c8 */ /* 0x02ce0000080e0500 */
[----:B------:R-:W-:Y:S05]  /*8570*/  @P0 EXIT ;  /* 0x000000000000094d */ /* 0x000fea0003800000 */
[----:B0-----:R-:W-:Y:S01]  /*8580*/  LOP3.LUT P0, RZ, R20, 0xff, RZ, 0xc0, !PT ;  /* 0x000000ff14ff7812 */ /* 0x001fe2000780c0ff */
[----:B------:R-:W-:Y:S02]  /*8590*/  IMAD.MOV.U32 R12, RZ, RZ, 0x1 ;  /* 0x00000001ff0c7424 */ /* 0x000fe400078e00ff */
[----:B------:R-:W-:-:S10]  /*85a0*/  IMAD.MOV.U32 R13, RZ, RZ, RZ ;  /* 0x000000ffff0d7224 */ /* 0x000fd400078e00ff */
[----:B------:R-:W-:Y:S05]  /*85b0*/  @!P0 BRA `(.L_x_177) ;  /* 0x0000000c00308947 */ /* 0x000fea0003800000 */
[----:B------:R-:W0:Y:S01]  /*85c0*/  S2R R17, SR_CgaCtaId ;  /* 0x0000000000117919 */ /* 0x000e220000008800 */
[----:B------:R-:W-:Y:S01]  /*85d0*/  LOP3.LUT P0, RZ, R11, 0x1f, RZ, 0xc0, !PT ;  /* 0x0000001f0bff7812 */ /* 0x000fe2000780c0ff */
[----:B------:R-:W-:Y:S01]  /*85e0*/  ULDC UR5, c[0x0][0x658] ;  /* 0x0001960000057ab9 */ /* 0x000fe20000000800 */
[----:B------:R-:W-:Y:S01]  /*85f0*/  UMOV UR6, 0xffffffff ;  /* 0xffffffff00067882 */ /* 0x000fe20000000000 */
[----:B------:R-:W-:Y:S01]  /*8600*/  BSSY B0, `(.L_x_177) ;  /* 0x00000c7000007945 */ /* 0x000fe20003800000 */
[----:B------:R-:W-:Y:S01]  /*8610*/  USHF.L.U32 UR6, UR6, UR5, URZ ;  /* 0x0000000506067299 */ /* 0x000fe2000800063f */
[C---:B------:R-:W-:Y:S01]  /*8620*/  ISETP.NE.AND P3, PT, R10.reuse, RZ, PT ;  /* 0x000000ff0a00720c */ /* 0x040fe20003f65270 */
[----:B------:R-:W-:Y:S01]  /*8630*/  IMAD.MOV.U32 R15, RZ, RZ, 0x1 ;  /* 0x00000001ff0f7424 */ /* 0x000fe200078e00ff */
[----:B------:R-:W-:Y:S01]  /*8640*/  ISETP.NE.OR P0, PT, R10, RZ, !P0 ;  /* 0x000000ff0a00720c */ /* 0x000fe20004705670 */
[----:B------:R-:W-:Y:S01]  /*8650*/  IMAD.MOV.U32 R12, RZ, RZ, 0x1 ;  /* 0x00000001ff0c7424 */ /* 0x000fe200078e00ff */
[----:B------:R-:W-:Y:S01]  /*8660*/  LOP3.LUT R14, R7, 0x2, RZ, 0xfc, !PT ;  /* 0x00000002070e7812 */ /* 0x000fe200078efcff */
[----:B------:R-:W-:Y:S01]  /*8670*/  IMAD.MOV.U32 R13, RZ, RZ, RZ ;  /* 0x000000ffff0d7224 */ /* 0x000fe200078e00ff */
[----:B------:R-:W-:Y:S01]  /*8680*/  ULDC UR4, c[0x0][0x600] ;  /* 0x0001800000047ab9 */ /* 0x000fe20000000800 */
[----:B------:R-:W-:Y:S01]  /*8690*/  UMOV UR7, 0x1 ;  /* 0x0000000100077882 */ /* 0x000fe20000000000 */
[----:B------:R-:W-:-:S02]  /*86a0*/  UIADD3 UR22, UR13, 0x1, URZ ;  /* 0x000000010d167890 */ /* 0x000fc4000fffe03f */
[----:B------:R-:W-:Y:S02]  /*86b0*/  UIADD3 UR16, UR4, -0x1, URZ ;  /* 0xffffffff04107890 */ /* 0x000fe4000fffe03f */
[----:B------:R-:W-:Y:S02]  /*86c0*/  USHF.L.U32 UR18, UR7, UR5, URZ ;  /* 0x0000000507127299 */ /* 0x000fe4000800063f */
[----:B------:R-:W-:Y:S01]  /*86d0*/  ULOP3.LUT UR17, URZ, UR6, URZ, 0x33, !UPT ;  /* 0x000000063f117292 */ /* 0x000fe2000f8e333f */
[----:B------:R-:W-:Y:S01]  /*86e0*/  ULDC.64 UR20, c[0x0][0x198] ;  /* 0x0000660000147ab9 */ /* 0x000fe20000000a00 */
[C---:B0-----:R-:W-:Y:S02]  /*86f0*/  IMAD.SHL.U32 R16, R17.reuse, 0x40, RZ ;  /* 0x0000004011107824 */ /* 0x041fe400078e00ff */
[----:B------:R-:W-:-:S03]  /*8700*/  IMAD.SHL.U32 R17, R17, 0x800, RZ ;  /* 0x0000080011117824 */ /* 0x000fc600078e00ff */
[----:B------:R-:W-:Y:S02]  /*8710*/  LOP3.LUT R16, R16, 0x40, RZ, 0xc0, !PT ;  /* 0x0000004010107812 */ /* 0x000fe400078ec0ff */
[----:B------:R-:W-:-:S07]  /*8720*/  LOP3.LUT R17, R17, 0x800, RZ, 0xc0, !PT ;  /* 0x0000080011117812 */ /* 0x000fce00078ec0ff */
.L_x_189:
[----:B------:R-:W-:-:S03]  /*8730*/  UMOV UR4, 0xffffffff ;  /* 0xffffffff00047882 */ /* 0x000fc60000000000 */
[----:B------:R-:W-:Y:S05]  /*8740*/  BRA.DIV UR4, `(.L_x_178) ;  /* 0x0000002204907947 */ /* 0x000fea000b800000 */
[----:B------:R-:W-:-:S13]  /*8750*/  ELECT P1, URZ, PT ;  /* 0x00000000003f782f */ /* 0x000fda0003820000 */
.L_x_235:
[----:B------:R-:W0:Y:S01]  /*8760*/  LDC R10, c[0x0][0x28c] ;  /* 0x0000a300ff0a7b82 */ /* 0x000e220000000800 */
[----:B------:R-:W-:Y:S01]  /*8770*/  BSSY B1, `(.L_x_179) ;  /* 0x0000039000017945 */ /* 0x000fe20003800000 */
[----:B0-----:R-:W-:-:S13]  /*8780*/  ISETP.LT.OR P1, PT, R10, 0x1, !P1 ;  /* 0x000000010a00780c */ /* 0x001fda0004f21670 */
[----:B------:R-:W-:Y:S05]  /*8790*/  @P1 BRA `(.L_x_180) ;  /* 0x0000000000d81947 */ /* 0x000fea0003800000 */
[----:B------:R-:W-:Y:S02]  /*87a0*/  IMAD R18, R5, 0x80, R16 ;  /* 0x0000008005127824 */ /* 0x000fe400078e0210 */
[----:B------:R-:W-:Y:S02]  /*87b0*/  IMAD.SHL.U32 R19, R6, 0x40, RZ ;  /* 0x0000004006137824 */ /* 0x000fe400078e00ff */
[----:B------:R-:W-:Y:S02]  /*87c0*/  IMAD.MOV.U32 R20, RZ, RZ, RZ ;  /* 0x000000ffff147224 */ /* 0x000fe400078e00ff */
[----:B------:R-:W-:Y:S02]  /*87d0*/  IMAD.U32 R22, RZ, RZ, UR22 ;  /* 0x00000016ff167e24 */ /* 0x000fe4000f8e00ff */
[----:B------:R-:W-:Y:S02]  /*87e0*/  IMAD.MOV.U32 R5, RZ, RZ, R12 ;  /* 0x000000ffff057224 */ /* 0x000fe400078e000c */
[----:B------:R-:W-:-:S07]  /*87f0*/  IMAD.MOV.U32 R6, RZ, RZ, R13 ;  /* 0x000000ffff067224 */ /* 0x000fce00078e000d */
.L_x_184:
[----:B------:R-:W0:Y:S01]  /*8800*/  S2R R11, SR_CgaCtaId ;  /* 0x00000000000b7919 */ /* 0x000e220000008800 */
[----:B------:R-:W-:-:S04]  /*8810*/  MOV R10, 0x400 ;  /* 0x00000400000a7802 */ /* 0x000fc80000000f00 */
[----:B0-----:R-:W-:Y:S02]  /*8820*/  LEA R23, R11, R10, 0x18 ;  /* 0x0000000a0b177211 */ /* 0x001fe400078ec0ff */
[----:B------:R-:W-:Y:S01]  /*8830*/  SHF.L.U32 R10, R5, 0x1f, RZ ;  /* 0x0000001f050a7819 */ /* 0x000fe200000006ff */
[----:B------:R-:W0:Y:S02]  /*8840*/  @!P3 LDC R11, c[0x0][0x500] ;  /* 0x00014000ff0bbb82 */ /* 0x000e240000000800 */
[----:B------:R-:W-:-:S04]  /*8850*/  IMAD R21, R6, 0x8, R23 ;  /* 0x0000000806157824 */ /* 0x000fc800078e0217 */
[----:B------:R-:W1:Y:S02]  /*8860*/  SYNCS.PHASECHK.TRANS64.TRYWAIT P1, [R21+URZ+0x128], R10 ;  /* 0x0001280a150075a7 */ /* 0x000e64000802017f */
[----:B-1----:R-:W-:Y:S05]  /*8870*/  @!P1 BRA `(.L_x_181) ;  /* 0x0000002000649947 */ /* 0x002fea0003800000 */
.L_x_236:
[----:B-1----:R-:W-:Y:S01]  /*8880*/  PRMT R10, R14, 0x9910, RZ ;  /* 0x000099100e0a7816 */ /* 0x002fe200000000ff */
[----:B0-----:R0:W-:Y:S03]  /*8890*/  @!P3 SYNCS.ARRIVE.TRANS64 RZ, [R21+URZ], R11 ;  /* 0x0000000b15ffb9a7 */ /* 0x0011e6000800003f */
[----:B------:R-:W-:-:S13]  /*88a0*/  ISETP.NE.AND P1, PT, R10, 0x2, PT ;  /* 0x000000020a00780c */ /* 0x000fda0003f25270 */
[----:B0-----:R-:W-:Y:S05]  /*88b0*/  @P1 BRA `(.L_x_182) ;  /* 0x0000000000041947 */ /* 0x001fea0003800000 */
[----:B------:R-:W-:Y:S01]  /*88c0*/  BPT.TRAP 0x1 ;  /* 0x000000040000795c */ /* 0x000fe20000300000 */
.L_x_182:
[----:B------:R-:W-:Y:S05]  /*88d0*/  @P0 BRA `(.L_x_183) ;  /* 0x0000000000040947 */ /* 0x000fea0003800000 */
[----:B------:R-:W-:Y:S01]  /*88e0*/  BPT.TRAP 0x1 ;  /* 0x000000040000795c */ /* 0x000fe20000300000 */
.L_x_183:
[----:B------:R-:W-:Y:S01]  /*88f0*/  R2UR UR15, R23 ;  /* 0x00000000170f72ca */ /* 0x000fe200000e0000 */
[C---:B------:R-:W-:Y:S01]  /*8900*/  IMAD R23, R6.reuse, 0x800, R23 ;  /* 0x0000080006177824 */ /* 0x040fe200078e0217 */
[----:B------:R-:W-:Y:S01]  /*8910*/  R2UR UR9, R21 ;  /* 0x00000000150972ca */ /* 0x000fe200000e0000 */
[----:B------:R-:W-:Y:S01]  /*8920*/  IMAD R10, R6, 0x1000, R17 ;  /* 0x00001000060a7824 */ /* 0x000fe200078e0211 */
[----:B------:R-:W-:Y:S01]  /*8930*/  UIADD3 UR4, UP0, UR20, 0xf0, URZ ;  /* 0x000000f014047890 */ /* 0x000fe2000ff1e03f */
[----:B------:R-:W-:Y:S01]  /*8940*/  VIADD R22, R22, 0xffffffff ;  /* 0xffffffff16167836 */ /* 0x000fe20000000000 */
[----:B------:R-:W-:Y:S01]  /*8950*/  R2UR UR5, R23 ;  /* 0x00000000170572ca */ /* 0x000fe200000e0000 */
[----:B------:R-:W-:Y:S01]  /*8960*/  UIADD3 UR24, UP1, UR20, 0x1f0, URZ ;  /* 0x000001f014187890 */ /* 0x000fe2000ff3e03f */
[----:B------:R-:W-:Y:S01]  /*8970*/  R2UR UR8, R10 ;  /* 0x000000000a0872ca */ /* 0x000fe200000e0000 */
[----:B------:R-:W-:Y:S01]  /*8980*/  VIADD R6, R6, 0x1 ;  /* 0x0000000106067836 */ /* 0x000fe20000000000 */
[----:B------:R-:W-:Y:S01]  /*8990*/  R2UR UR11, R19 ;  /* 0x00000000130b72ca */ /* 0x000fe200000e0000 */
[----:B------:R-:W-:Y:S01]  /*89a0*/  UIADD3.X UR25, URZ, UR21, URZ, UP1, !UPT ;  /* 0x000000153f197290 */ /* 0x000fe20008ffe43f */
[----:B------:R-:W-:Y:S01]  /*89b0*/  R2UR UR10, R20 ;  /* 0x00000000140a72ca */ /* 0x000fe200000e0000 */
[----:B------:R-:W-:Y:S01]  /*89c0*/  UMOV UR6, 0x0 ;  /* 0x0000000000067882 */ /* 0x000fe20000000000 */
[----:B------:R-:W-:Y:S01]  /*89d0*/  R2UR UR12, R4 ;  /* 0x00000000040c72ca */ /* 0x000fe200000e0000 */
[----:B------:R-:W-:Y:S01]  /*89e0*/  UMOV UR7, 0x10000000 ;  /* 0x1000000000077882 */ /* 0x000fe20000000000 */
[----:B------:R-:W-:Y:S01]  /*89f0*/  R2UR UR19, R18 ;  /* 0x00000000121372ca */ /* 0x000fe200000e0000 */
[----:B------:R-:W-:Y:S01]  /*8a00*/  UMOV UR23, 0x30000 ;  /* 0x0003000000177882 */ /* 0x000fe20000000000 */
[----:B------:R-:W-:Y:S01]  /*8a10*/  ISETP.GT.AND P4, PT, R22, 0x1, PT ;  /* 0x000000011600780c */ /* 0x000fe20003f84270 */
[----:B------:R-:W-:Y:S01]  /*8a20*/  UIADD3 UR14, UR5, 0x380, URZ ;  /* 0x00000380050e7890 */ /* 0x000fe2000fffe03f */
[----:B------:R-:W-:Y:S01]  /*8a30*/  ISETP.NE.AND P1, PT, R6, 0x25, PT ;  /* 0x000000250600780c */ /* 0x000fe20003f25270 */
[----:B------:R-:W-:Y:S01]  /*8a40*/  UIADD3.X UR5, URZ, UR21, URZ, UP0, !UPT ;  /* 0x000000153f057290 */ /* 0x000fe200087fe43f */
[----:B------:R-:W-:Y:S01]  /*8a50*/  VIADD R20, R20, 0x20 ;  /* 0x0000002014147836 */ /* 0x000fe20000000000 */
[----:B------:R-:W-:Y:S01]  /*8a60*/  UIADD3 UR15, UR15, 0x12b80, UR8 ;  /* 0x00012b800f0f7890 */ /* 0x000fe2000fffe008 */
[----:B------:R-:W-:-:S02]  /*8a70*/  SEL R10, RZ, 0x1, P1 ;  /* 0x00000001ff0a7807 */ /* 0x000fc40000800000 */
[----:B------:R-:W-:Y:S01]  /*8a80*/  UMOV UR8, UR14 ;  /* 0x0000000e00087c82 */ /* 0x000fe20008000000 */
[----:B------:R-:W-:Y:S02]  /*8a90*/  SEL R6, R6, RZ, P1 ;  /* 0x000000ff06067207 */ /* 0x000fe40000800000 */
[----:B------:R-:W-:Y:S01]  /*8aa0*/  LOP3.LUT R5, R5, R10, RZ, 0x3c, !PT ;  /* 0x0000000a05057212 */ /* 0x000fe200078e3cff */
[----:B------:R0:W-:Y:S02]  /*8ab0*/  UTMALDG.3D [UR8], [UR4], desc[UR6] ;  /* 0x00000608040075b4 */ /* 0x0001e40008011000 */
[----:B0-----:R-:W-:Y:S01]  /*8ac0*/  UMOV UR11, UR19 ;  /* 0x00000013000b7c82 */ /* 0x001fe20008000000 */
[----:B------:R-:W-:Y:S02]  /*8ad0*/  UMOV UR8, UR15 ;  /* 0x0000000f00087c82 */ /* 0x000fe40008000000 */
[----:B------:R0:W-:Y:S02]  /*8ae0*/  UTMALDG.3D.MULTICAST [UR8], [UR24], UR23, desc[UR6] ;  /* 0x00000608180073b4 */ /* 0x0001e40008011817 */
[----:B0-----:R-:W-:Y:S05]  /*8af0*/  @P4 BRA `(.L_x_184) ;  /* 0xfffffffc00404947 */ /* 0x001fea000383ffff */
.L_x_180:
[----:B------:R-:W-:Y:S05]  /*8b00*/  BSYNC B1 ;  /* 0x0000000000017941 */ /* 0x000fea0003800000 */
.L_x_179:
[----:B------:R-:W-:Y:S01]  /*8b10*/  LOP3.LUT P5, RZ, R15, 0xff, RZ, 0xc0, !PT ;  /* 0x000000ff0fff7812 */ /* 0x000fe200078ac0ff */
[----:B------:R-:W-:Y:S01]  /*8b20*/  VIADD R6, R13, UR13 ;  /* 0x0000000d0d067c36 */ /* 0x000fe20008000000 */
[----:B------:R-:W-:Y:S02]  /*8b30*/  UISETP.GE.U32.AND UP0, UPT, UR13, 0x25, UPT ;  /* 0x000000250d00788c */ /* 0x000fe4000bf06070 */
[----:B------:R-:W-:Y:S01]  /*8b40*/  IMAD.U32 R13, RZ, RZ, UR13 ;  /* 0x0000000dff0d7e24 */ /* 0x000fe2000f8e00ff */
[----:B------:R-:W-:Y:S01]  /*8b50*/  ULDC.64 UR4, c[0x0][0x650] ;  /* 0x0001940000047ab9 */ /* 0x000fe20000000a00 */
[C---:B------:R-:W-:Y:S01]  /*8b60*/  IMAD.WIDE.U32 R4, R6.reuse, -0x45306eb3, RZ ;  /* 0xbacf914d06047825 */ /* 0x040fe200078e00ff */
[C---:B------:R-:W-:Y:S01]  /*8b70*/  ISETP.GT.U32.AND P1, PT, R6.reuse, 0x24, PT ;  /* 0x000000240600780c */ /* 0x040fe20003f24070 */
[----:B------:R-:W-:Y:S01]  /*8b80*/  BSSY B1, `(.L_x_185) ;  /* 0x000006c000017945 */ /* 0x000fe20003800000 */
[----:B------:R-:W-:Y:S01]  /*8b90*/  PLOP3.LUT P4, PT, PT, PT, UP0, 0x80, 0x0 ;  /* 0x000000000000781c */ /* 0x000fe20003f8f008 */
[----:B------:R-:W-:Y:S01]  /*8ba0*/  IMAD.IADD R4, R6, 0x1, -R5 ;  /* 0x0000000106047824 */ /* 0x000fe200078e0a05 */
[----:B------:R-:W-:-:S02]  /*8bb0*/  ISETP.LT.U32.AND P1, PT, R13, 0x25, P1 ;  /* 0x000000250d00780c */ /* 0x000fc40000f21070 */
[----:B------:R-:W-:Y:S01]  /*8bc0*/  PRMT R15, RZ, 0x7610, R15 ;  /* 0x00007610ff0f7816 */ /* 0x000fe2000000000f */
[----:B------:R-:W0:Y:S01]  /*8bd0*/  @P5 S2R R11, SR_CgaCtaId ;  /* 0x00000000000b5919 */ /* 0x000e220000008800 */
[----:B------:R-:W-:Y:S02]  /*8be0*/  @P5 MOV R10, 0x400 ;  /* 0x00000400000a5802 */ /* 0x000fe40000000f00 */
[----:B------:R-:W-:Y:S01]  /*8bf0*/  LEA.HI R4, R4, R5, RZ, 0x1f ;  /* 0x0000000504047211 */ /* 0x000fe200078ff8ff */
[----:B------:R-:W-:-:S03]  /*8c00*/  IMAD.MOV.U32 R5, RZ, RZ, -0x1 ;  /* 0xffffffffff057424 */ /* 0x000fc600078e00ff */
[----:B------:R-:W-:Y:S01]  /*8c10*/  SHF.R.U32.HI R13, RZ, 0x5, R4 ;  /* 0x00000005ff0d7819 */ /* 0x000fe20000011604 */
[----:B------:R-:W-:Y:S01]  /*8c20*/  IMAD.MOV.U32 R4, RZ, RZ, -0x1 ;  /* 0xffffffffff047424 */ /* 0x000fe200078e00ff */
[----:B0-----:R-:W-:Y:S02]  /*8c30*/  @P5 LEA R10, R11, R10, 0x18 ;  /* 0x0000000a0b0a5211 */ /* 0x001fe400078ec0ff */
[----:B------:R-:W-:Y:S02]  /*8c40*/  SEL R11, RZ, 0x1, !P1 ;  /* 0x00000001ff0b7807 */ /* 0x000fe40004800000 */
[----:B------:R-:W-:Y:S01]  /*8c50*/  IADD3 R2, P1, R2, R8, RZ ;  /* 0x0000000802027210 */ /* 0x000fe20007f3e0ff */
[----:B------:R0:W-:Y:S01]  /*8c60*/  @P5 SYNCS.ARRIVE.TRANS64.A1T0 RZ, [R10+URZ+0x288], RZ ;  /* 0x000288ff0aff59a7 */ /* 0x0001e2000810003f */
[----:B------:R-:W-:-:S03]  /*8c70*/  LOP3.LUT R12, R12, R11, RZ, 0x3c, !PT ;  /* 0x0000000b0c0c7212 */ /* 0x000fc600078e3cff */
[----:B------:R-:W-:Y:S01]  /*8c80*/  IMAD.X R3, R3, 0x1, R0, P1 ;  /* 0x0000000103037824 */ /* 0x000fe200008e0600 */
[----:B------:R-:W-:Y:S02]  /*8c90*/  ISETP.GE.U32.AND P1, PT, R2, UR4, PT ;  /* 0x0000000402007c0c */ /* 0x000fe4000bf26070 */
[----:B------:R-:W-:Y:S01]  /*8ca0*/  @P4 LOP3.LUT R12, R12, 0x1, R13, 0x78, !PT ;  /* 0x000000010c0c4812 */ /* 0x000fe200078e780d */
[----:B------:R-:W-:Y:S01]  /*8cb0*/  IMAD R13, R13, -0x25, R6 ;  /* 0xffffffdb0d0d7824 */ /* 0x000fe200078e0206 */
[----:B------:R-:W-:Y:S01]  /*8cc0*/  ISETP.GE.U32.AND.EX P1, PT, R3, UR5, PT, P1 ;  /* 0x0000000503007c0c */ /* 0x000fe2000bf26110 */
[----:B------:R-:W-:Y:S01]  /*8cd0*/  IMAD.MOV.U32 R6, RZ, RZ, -0x1 ;  /* 0xffffffffff067424 */ /* 0x000fe200078e00ff */
[----:B0-----:R-:W-:-:S11]  /*8ce0*/  PRMT R10, RZ, 0x7610, R10 ;  /* 0x00007610ff0a7816 */ /* 0x001fd6000000000a */
[----:B------:R-:W-:Y:S05]  /*8cf0*/  @P1 BRA `(.L_x_186) ;  /* 0x0000000400501947 */ /* 0x000fea0003800000 */
[----:B------:R-:W0:Y:S01]  /*8d00*/  S2R R6, SR_CTAID.X ;  /* 0x0000000000067919 */ /* 0x000e220000002500 */
[----:B------:R-:W-:Y:S01]  /*8d10*/  ULDC.64 UR4, c[0x0][0x628] ;  /* 0x00018a0000047ab9 */ /* 0x000fe20000000a00 */
[----:B------:R-:W-:Y:S01]  /*8d20*/  ULDC UR7, c[0x0][0x630] ;  /* 0x00018c0000077ab9 */ /* 0x000fe20000000800 */
[----:B------:R-:W-:Y:S01]  /*8d30*/  ISETP.NE.U32.AND P1, PT, RZ, UR4, PT ;  /* 0x00000004ff007c0c */ /* 0x000fe2000bf25070 */
[----:B------:R-:W1:Y:S01]  /*8d40*/  S2R R19, SR_CTAID.Y ;  /* 0x0000000000137919 */ /* 0x000e620000002600 */
[----:B------:R-:W-:Y:S01]  /*8d50*/  ULDC UR8, c[0x0][0x150] ;  /* 0x0000540000087ab9 */ /* 0x000fe20000000800 */
[----:B------:R-:W-:Y:S01]  /*8d60*/  IMAD.MOV.U32 R4, RZ, RZ, R2 ;  /* 0x000000ffff047224 */ /* 0x000fe200078e0002 */
[----:B------:R-:W-:Y:S01]  /*8d70*/  ISETP.NE.AND.EX P1, PT, RZ, UR5, PT, P1 ;  /* 0x00000005ff007c0c */ /* 0x000fe2000bf25310 */
[----:B------:R-:W-:Y:S01]  /*8d80*/  IMAD.MOV.U32 R5, RZ, RZ, R3 ;  /* 0x000000ffff057224 */ /* 0x000fe200078e0003 */
[----:B0-----:R-:W-:-:S11]  /*8d90*/  I2FP.F32.U32 R20, R6 ;  /* 0x0000000600147245 */ /* 0x001fd60000201000 */
[----:B------:R-:W-:Y:S05]  /*8da0*/  @!P1 BRA `(.L_x_187) ;  /* 0x0000000000289947 */ /* 0x000fea0003800000 */
[----:B------:R-:W-:Y:S02]  /*8db0*/  ULDC UR6, c[0x0][0x634] ;  /* 0x00018d0000067ab9 */ /* 0x000fe40000000800 */
[----:B------:R-:W-:-:S05]  /*8dc0*/  IADD3 R5, P1, R2, UR6, RZ ;  /* 0x0000000602057c10 */ /* 0x000fca000ff3e0ff */
[----:B------:R-:W-:-:S04]  /*8dd0*/  IMAD.X R21, RZ, RZ, R3, P1 ;  /* 0x000000ffff157224 */ /* 0x000fc800008e0603 */
[----:B------:R-:W-:-:S04]  /*8de0*/  IMAD.WIDE.U32 R10, R21, UR4, RZ ;  /* 0x00000004150a7c25 */ /* 0x000fc8000f8e00ff */
[----:B------:R-:W-:-:S04]  /*8df0*/  IMAD.WIDE.U32 R10, P1, R5, UR5, R10 ;  /* 0x00000005050a7c25 */ /* 0x000fc8000f82000a */
[----:B------:R-:W-:-:S04]  /*8e00*/  IMAD.WIDE.U32 R4, R5, UR4, RZ ;  /* 0x0000000405047c25 */ /* 0x000fc8000f8e00ff */
[----:B------:R-:W-:Y:S01]  /*8e10*/  IMAD.MOV.U32 R4, RZ, RZ, R11 ;  /* 0x000000ffff047224 */ /* 0x000fe200078e000b */
[----:B------:R-:W-:Y:S01]  /*8e20*/  IADD3 RZ, P4, R5, R10, RZ ;  /* 0x0000000a05ff7210 */ /* 0x000fe20007f9e0ff */
[----:B------:R-:W-:-:S04]  /*8e30*/  IMAD.X R5, RZ, RZ, RZ, P1 ;  /* 0x000000ffff057224 */ /* 0x000fc800008e06ff */
[----:B------:R-:W-:-:S08]  /*8e40*/  IMAD.WIDE.U32.X R4, R21, UR5, R4, P4 ;  /* 0x0000000515047c25 */ /* 0x000fd0000a0e0404 */
.L_x_187:
[--C-:B------:R-:W-:Y:S01]  /*8e50*/  SHF.R.U64 R18, R4, UR7, R5.reuse ;  /* 0x0000000704127c19 */ /* 0x100fe20008001205 */
[----:B------:R-:W-:Y:S01]  /*8e60*/  FMUL R20, R20, UR8 ;  /* 0x0000000814147c20 */ /* 0x000fe20008400000 */
[----:B------:R-:W0:Y:S01]  /*8e70*/  LDC R21, c[0x0][0x144] ;  /* 0x00005100ff157b82 */ /* 0x000e220000000800 */
[----:B-1----:R-:W-:Y:S01]  /*8e80*/  I2FP.F32.U32 R10, R19 ;  /* 0x00000013000a7245 */ /* 0x002fe20000201000 */
[----:B------:R-:W-:Y:S01]  /*8e90*/  ULDC UR6, c[0x0][0x154] ;  /* 0x0000550000067ab9 */ /* 0x000fe20000000800 */
[----:B------:R-:W-:Y:S01]  /*8ea0*/  SHF.R.U32.HI R4, RZ, UR7, R5 ;  /* 0x00000007ff047c19 */ /* 0x000fe20008011605 */
[----:B------:R-:W-:Y:S01]  /*8eb0*/  ULDC.64 UR4, c[0x0][0x620] ;  /* 0x0001880000047ab9 */ /* 0x000fe20000000a00 */
[----:B------:R-:W-:Y:S01]  /*8ec0*/  IADD3 R5, P1, RZ, -R18, RZ ;  /* 0x80000012ff057210 */ /* 0x000fe20007f3e0ff */
[----:B------:R-:W1:Y:S01]  /*8ed0*/  F2I.U32.TRUNC.NTZ R20, R20 ;  /* 0x0000001400147305 */ /* 0x000e62000020f000 */
[----:B------:R-:W-:Y:S01]  /*8ee0*/  FMUL R10, R10, UR6 ;  /* 0x000000060a0a7c20 */ /* 0x000fe20008400000 */
[----:B------:R-:W2:Y:S01]  /*8ef0*/  LDC R22, c[0x0][0x148] ;  /* 0x00005200ff167b82 */ /* 0x000ea20000000800 */
[----:B------:R-:W-:Y:S01]  /*8f00*/  ULDC.64 UR6, c[0x0][0x640] ;  /* 0x0001900000067ab9 */ /* 0x000fe20000000a00 */
[----:B------:R-:W-:Y:S01]  /*8f10*/  IMAD.X R4, RZ, RZ, ~R4, P1 ;  /* 0x000000ffff047224 */ /* 0x000fe200008e0e04 */
[----:B------:R-:W-:-:S03]  /*8f20*/  ISETP.NE.U32.AND P1, PT, RZ, UR6, PT ;  /* 0x00000006ff007c0c */ /* 0x000fc6000bf25070 */
[----:B------:R-:W-:Y:S01]  /*8f30*/  IMAD R4, R4, UR4, RZ ;  /* 0x0000000404047c24 */ /* 0x000fe2000f8e02ff */
[----:B------:R-:W3:Y:S01]  /*8f40*/  F2I.U32.TRUNC.NTZ R10, R10 ;  /* 0x0000000a000a7305 */ /* 0x000ee2000020f000 */
[----:B------:R-:W-:Y:S02]  /*8f50*/  ISETP.NE.AND.EX P1, PT, RZ, UR7, PT, P1 ;  /* 0x00000007ff007c0c */ /* 0x000fe4000bf25310 */
[C---:B------:R-:W-:Y:S02]  /*8f60*/  IMAD R11, R5.reuse, UR5, R4 ;  /* 0x00000005050b7c24 */ /* 0x040fe4000f8e0204 */
[----:B------:R-:W-:Y:S01]  /*8f70*/  IMAD.WIDE.U32 R4, R5, UR4, R2 ;  /* 0x0000000405047c25 */ /* 0x000fe2000f8e0002 */
[----:B------:R-:W-:-:S03]  /*8f80*/  ULDC UR4, c[0x0][0x618] ;  /* 0x0001860000047ab9 */ /* 0x000fc60000000800 */
[----:B-1----:R-:W-:Y:S02]  /*8f90*/  IMAD.MOV R20, RZ, RZ, -R20 ;  /* 0x000000ffff147224 */ /* 0x002fe400078e0a14 */
[----:B------:R-:W-:Y:S02]  /*8fa0*/  IMAD.IADD R5, R5, 0x1, R11 ;  /* 0x0000000105057824 */ /* 0x000fe400078e020b */
[----:B0-----:R-:W-:-:S03]  /*8fb0*/  IMAD R6, R21, R20, R6 ;  /* 0x0000001415067224 */ /* 0x001fc600078e0206 */
[--C-:B------:R-:W-:Y:S01]  /*8fc0*/  SHF.R.U64 R20, R4, UR4, R5.reuse ;  /* 0x0000000404147c19 */ /* 0x100fe20008001205 */
[----:B---3--:R-:W-:Y:S01]  /*8fd0*/  IMAD.MOV R4, RZ, RZ, -R10 ;  /* 0x000000ffff047224 */ /* 0x008fe200078e0a0a */
[----:B------:R-:W-:Y:S01]  /*8fe0*/  SHF.R.U32.HI R5, RZ, UR4, R5 ;  /* 0x00000004ff057c19 */ /* 0x000fe20008011605 */
[----:B------:R-:W-:Y:S02]  /*8ff0*/  ULDC UR4, c[0x0][0x608] ;  /* 0x0001820000047ab9 */ /* 0x000fe40000000800 */
[----:B--2---:R-:W-:Y:S01]  /*9000*/  @P2 IMAD R6, R22, R4, R19 ;  /* 0x0000000416062224 */ /* 0x004fe200078e0213 */
[--C-:B------:R-:W-:Y:S02]  /*9010*/  SHF.R.U64 R22, R20, UR4, R5.reuse ;  /* 0x0000000414167c19 */ /* 0x100fe40008001205 */
[----:B------:R-:W-:Y:S01]  /*9020*/  SHF.R.U32.HI R5, RZ, UR4, R5 ;  /* 0x00000004ff057c19 */ /* 0x000fe20008011605 */
[----:B------:R-:W-:-:S03]  /*9030*/  ULDC UR4, c[0x0][0x658] ;  /* 0x0001960000047ab9 */ /* 0x000fc60000000800 */
[--C-:B------:R-:W-:Y:S02]  /*9040*/  SHF.R.U64 R19, R22, UR4, R5.reuse ;  /* 0x0000000416137c19 */ /* 0x100fe40008001205 */
[----:B------:R-:W-:-:S03]  /*9050*/  SHF.R.U32.HI R21, RZ, UR4, R5 ;  /* 0x00000004ff157c19 */ /* 0x000fc60008011605 */
[----:B------:R-:W-:Y:S02]  /*9060*/  IMAD.MOV.U32 R10, RZ, RZ, R19 ;  /* 0x000000ffff0a7224 */ /* 0x000fe400078e0013 */
[----:B------:R-:W-:Y:S01]  /*9070*/  IMAD.MOV.U32 R5, RZ, RZ, R21 ;  /* 0x000000ffff057224 */ /* 0x000fe200078e0015 */
[----:B------:R-:W-:Y:S06]  /*9080*/  @!P1 BRA `(.L_x_188) ;  /* 0x00000000002c9947 */ /* 0x000fec0003800000 */
        /* <DEDUP_REMOVED lines=9> */
[----:B------:R-:W-:-:S04]  /*9120*/  IMAD.WIDE.U32.X R4, R21, UR7, R4, P4 ;  /* 0x0000000715047c25 */ /* 0x000fc8000a0e0404 */
[----:B------:R-:W-:-:S07]  /*9130*/  IMAD.MOV.U32 R10, RZ, RZ, R4 ;  /* 0x000000ffff0a7224 */ /* 0x000fce00078e0004 */
.L_x_188:
[----:B------:R-:W-:Y:S01]  /*9140*/  ULDC UR4, c[0x0][0x648] ;  /* 0x0001920000047ab9 */ /* 0x000fe20000000800 */
[----:B------:R-:W-:Y:S01]  /*9150*/  LOP3.LUT R4, R22, UR17, RZ, 0xc0, !PT ;  /* 0x0000001116047c12 */ /* 0x000fe2000f8ec0ff */
[----:B------:R-:W-:Y:S01]  /*9160*/  ULDC UR5, c[0x0][0x610] ;  /* 0x0001840000057ab9 */ /* 0x000fe20000000800 */
[----:B------:R-:W-:Y:S01]  /*9170*/  SHF.R.U64 R5, R10, UR4, R5 ;  /* 0x000000040a057c19 */ /* 0x000fe20008001205 */
[----:B------:R-:W-:Y:S01]  /*9180*/  ULDC UR4, c[0x0][0x638] ;  /* 0x00018e0000047ab9 */ /* 0x000fe20000000800 */
[----:B------:R-:W-:-:S03]  /*9190*/  LOP3.LUT R20, R20, UR16, RZ, 0xc0, !PT ;  /* 0x0000001014147c12 */ /* 0x000fc6000f8ec0ff */
[----:B------:R-:W-:Y:S02]  /*91a0*/  IMAD.MOV R10, RZ, RZ, -R5 ;  /* 0x000000ffff0a7224 */ /* 0x000fe400078e0a05 */
[----:B------:R-:W-:Y:S02]  /*91b0*/  IMAD R5, R5, UR18, R4 ;  /* 0x0000001205057c24 */ /* 0x000fe4000f8e0204 */
[----:B------:R-:W-:Y:S01]  /*91c0*/  IMAD R19, R10, UR4, R19 ;  /* 0x000000040a137c24 */ /* 0x000fe2000f8e0213 */
[----:B------:R-:W-:Y:S01]  /*91d0*/  ULDC UR4, c[0x0][0x600] ;  /* 0x0001800000047ab9 */ /* 0x000fe20000000800 */
[----:B------:R-:W-:Y:S02]  /*91e0*/  IMAD R6, R5, UR5, R6 ;  /* 0x0000000505067c24 */ /* 0x000fe4000f8e0206 */
[----:B------:R-:W-:Y:S02]  /*91f0*/  IMAD R19, R19, UR4, R20 ;  /* 0x0000000413137c24 */ /* 0x000fe4000f8e0214 */
[----:B------:R-:W-:-:S02]  /*9200*/  IMAD.MOV.U32 R10, RZ, RZ, 0x1 ;  /* 0x00000001ff0a7424 */ /* 0x000fc400078e00ff */
[----:B------:R-:W-:Y:S01]  /*9210*/  IMAD.MOV.U32 R4, RZ, RZ, R18 ;  /* 0x000000ffff047224 */ /* 0x000fe200078e0012 */
[----:B------:R-:W-:Y:S02]  /*9220*/  SEL R5, R19, R6, !P2 ;  /* 0x0000000613057207 */ /* 0x000fe40005000000 */
[----:B------:R-:W-:-:S07]  /*9230*/  SEL R6, R6, R19, !P2 ;  /* 0x0000001306067207 */ /* 0x000fce0005000000 */
.L_x_186:
[----:B------:R-:W-:Y:S05]  /*9240*/  BSYNC B1 ;  /* 0x0000000000017941 */ /* 0x000fea0003800000 */
.L_x_185:
[----:B------:R-:W-:-:S13]  /*9250*/  LOP3.LUT P1, RZ, R10, 0xff, RZ, 0xc0, !PT ;  /* 0x000000ff0aff7812 */ /* 0x000fda000782c0ff */
[----:B------:R-:W-:Y:S05]  /*9260*/  @P1 BRA `(.L_x_189) ;  /* 0xfffffff400301947 */ /* 0x000fea000383ffff */
[----:B------:R-:W-:Y:S05]  /*9270*/  BSYNC B0 ;  /* 0x0000000000007941 */ /* 0x000fea0003800000 */
.L_x_177:
[----:B------:R-:W-:-:S03]  /*9280*/  UMOV UR4, 0xffffffff ;  /* 0xffffffff00047882 */ /* 0x000fc60000000000 */
[----:B------:R-:W-:Y:S05]  /*9290*/  BRA.DIV UR4, `(.L_x_190) ;  /* 0x0000001604f07947 */ /* 0x000fea000b800000 */
[----:B------:R-:W-:-:S13]  /*92a0*/  ELECT P0, URZ, PT ;  /* 0x00000000003f782f */ /* 0x000fda0003800000 */
.L_x_239:
[----:B------:R-:W-:Y:S04]  /*92b0*/  BSSY B0, `(.L_x_191) ;  /* 0x0000154000007945 */ /* 0x000fe80003800000 */
[----:B------:R-:W-:Y:S05]  /*92c0*/  @!P0 BRA `(.L_x_192) ;  /* 0x0000001400488947 */ /* 0x000fea0003800000 */
[----:B------:R-:W-:-:S04]  /*92d0*/  LOP3.LUT R7, R7, 0x2, RZ, 0xfc, !PT ;  /* 0x0000000207077812 */ /* 0x000fc800078efcff */
[----:B------:R-:W-:-:S13]  /*92e0*/  ISETP.NE.AND P0, PT, R7, 0x3, PT ;  /* 0x000000030700780c */ /* 0x000fda0003f05270 */
[----:B------:R-:W-:Y:S05]  /*92f0*/  @!P0 BRA `(.L_x_193) ;  /* 0x0000000000048947 */ /* 0x000fea0003800000 */
[----:B------:R-:W-:Y:S01]  /*9300*/  BPT.TRAP 0x1 ;  /* 0x000000040000795c */ /* 0x000fe20000300000 */
.L_x_193:
[----:B------:R-:W0:Y:S01]  /*9310*/  S2R R3, SR_CgaCtaId ;  /* 0x0000000000037919 */ /* 0x000e220000008800 */
[----:B------:R-:W-:Y:S02]  /*9320*/  MOV R0, 0x400 ;  /* 0x0000040000007802 */ /* 0x000fe40000000f00 */
[----:B------:R-:W-:Y:S02]  /*9330*/  SHF.L.U32 R2, R12, 0x1f, RZ ;  /* 0x0000001f0c027819 */ /* 0x000fe400000006ff */
[----:B0-----:R-:W-:-:S05]  /*9340*/  LEA R0, R3, R0, 0x18 ;  /* 0x0000000003007211 */ /* 0x001fca00078ec0ff */
[----:B------:R-:W-:-:S04]  /*9350*/  VIADD R0, R0, 0x128 ;  /* 0x0000012800007836 */ /* 0x000fc80000000000 */
[C---:B------:R-:W-:Y:S02]  /*9360*/  IMAD R5, R13.reuse, 0x8, R0 ;  /* 0x000000080d057824 */ /* 0x040fe400078e0200 */
[----:B------:R-:W-:Y:S02]  /*9370*/  VIADD R13, R13, 0x1 ;  /* 0x000000010d0d7836 */ /* 0x000fe40000000000 */
[----:B------:R-:W0:Y:S03]  /*9380*/  SYNCS.PHASECHK.TRANS64.TRYWAIT P0, [R5+URZ], R2 ;  /* 0x00000002050075a7 */ /* 0x000e26000800017f */
[----:B------:R-:W-:-:S04]  /*9390*/  ISETP.NE.AND P1, PT, R13, 0x25, PT ;  /* 0x000000250d00780c */ /* 0x000fc80003f25270 */
[----:B------:R-:W-:Y:S02]  /*93a0*/  SEL R3, RZ, 0x1, P1 ;  /* 0x00000001ff037807 */ /* 0x000fe40000800000 */
[----:B------:R-:W-:Y:S02]  /*93b0*/  SEL R13, R13, RZ, P1 ;  /* 0x000000ff0d0d7207 */ /* 0x000fe40000800000 */
[----:B------:R-:W-:-:S03]  /*93c0*/  LOP3.LUT R12, R12, R3, RZ, 0x3c, !PT ;  /* 0x000000030c0c7212 */ /* 0x000fc600078e3cff */
[----:B------:R-:W-:Y:S01]  /*93d0*/  IMAD R7, R13, 0x8, R0 ;  /* 0x000000080d077824 */ /* 0x000fe200078e0200 */
[----:B------:R-:W-:Y:S01]  /*93e0*/  SHF.L.U32 R4, R12, 0x1f, RZ ;  /* 0x0000001f0c047819 */ /* 0x000fe200000006ff */
[----:B0-----:R-:W-:Y:S06]  /*93f0*/  @!P0 BRA `(.L_x_194) ;  /* 0x0000001400bc8947 */ /* 0x001fec0003800000 */
.L_x_240:
[----:B------:R-:W1:Y:S01]  /*9400*/  SYNCS.PHASECHK.TRANS64.TRYWAIT P0, [R7+URZ], R4 ;  /* 0x00000004070075a7 */ /* 0x000e62000800017f */
[----:B0-----:R-:W-:-:S05]  /*9410*/  VIADD R2, R13, 0x1 ;  /* 0x000000010d027836 */ /* 0x001fca0000000000 */
[----:B------:R-:W-:-:S04]  /*9420*/  ISETP.NE.AND P1, PT, R2, 0x25, PT ;  /* 0x000000250200780c */ /* 0x000fc80003f25270 */
[----:B------:R-:W-:Y:S02]  /*9430*/  SEL R3, RZ, 0x1, P1 ;  /* 0x00000001ff037807 */ /* 0x000fe40000800000 */
[----:B------:R-:W-:Y:S02]  /*9440*/  SEL R9, R2, RZ, P1 ;  /* 0x000000ff02097207 */ /* 0x000fe40000800000 */
[----:B------:R-:W-:-:S03]  /*9450*/  LOP3.LUT R12, R12, R3, RZ, 0x3c, !PT ;  /* 0x000000030c0c7212 */ /* 0x000fc600078e3cff */
[----:B------:R-:W-:Y:S01]  /*9460*/  IMAD R6, R9, 0x8, R0 ;  /* 0x0000000809067824 */ /* 0x000fe200078e0200 */
[----:B------:R-:W-:Y:S01]  /*9470*/  SHF.L.U32 R5, R12, 0x1f, RZ ;  /* 0x0000001f0c057819 */ /* 0x000fe200000006ff */
[----:B-1----:R-:W-:Y:S06]  /*9480*/  @!P0 BRA `(.L_x_195) ;  /* 0x0000001400ac8947 */ /* 0x002fec0003800000 */
.L_x_241:
[----:B------:R-:W1:Y:S01]  /*9490*/  SYNCS.PHASECHK.TRANS64.TRYWAIT P0, [R6+URZ], R5 ;  /* 0x00000005060075a7 */ /* 0x000e62000800017f */
[----:B------:R-:W-:-:S05]  /*94a0*/  VIADD R2, R9, 0x1 ;  /* 0x0000000109027836 */ /* 0x000fca0000000000 */
[----:B------:R-:W-:-:S04]  /*94b0*/  ISETP.NE.AND P1, PT, R2, 0x25, PT ;  /* 0x000000250200780c */ /* 0x000fc80003f25270 */
[----:B------:R-:W-:Y:S02]  /*94c0*/  SEL R3, RZ, 0x1, P1 ;  /* 0x00000001ff037807 */ /* 0x000fe40000800000 */
[----:B0-----:R-:W-:Y:S02]  /*94d0*/  SEL R7, R2, RZ, P1 ;  /* 0x000000ff02077207 */ /* 0x001fe40000800000 */
[----:B------:R-:W-:-:S03]  /*94e0*/  LOP3.LUT R12, R12, R3, RZ, 0x3c, !PT ;  /* 0x000000030c0c7212 */ /* 0x000fc600078e3cff */
[----:B------:R-:W-:Y:S01]  /*94f0*/  IMAD R9, R7, 0x8, R0 ;  /* 0x0000000807097824 */ /* 0x000fe200078e0200 */
[----:B------:R-:W-:Y:S01]  /*9500*/  SHF.L.U32 R4, R12, 0x1f, RZ ;  /* 0x0000001f0c047819 */ /* 0x000fe200000006ff */
[----:B-1----:R-:W-:Y:S06]  /*9510*/  @!P0 BRA `(.L_x_196) ;  /* 0x00000014009c8947 */ /* 0x002fec0003800000 */
.L_x_242:
[----:B------:R-:W1:Y:S01]  /*9520*/  SYNCS.PHASECHK.TRANS64.TRYWAIT P0, [R9+URZ], R4 ;  /* 0x00000004090075a7 */ /* 0x000e62000800017f */
[----:B------:R-:W-:-:S05]  /*9530*/  VIADD R2, R7, 0x1 ;  /* 0x0000000107027836 */ /* 0x000fca0000000000 */
[----:B------:R-:W-:-:S04]  /*9540*/  ISETP.NE.AND P1, PT, R2, 0x25, PT ;  /* 0x000000250200780c */ /* 0x000fc80003f25270 */
[----:B------:R-:W-:Y:S02]  /*9550*/  SEL R3, RZ, 0x1, P1 ;  /* 0x00000001ff037807 */ /* 0x000fe40000800000 */
[----:B------:R-:W-:Y:S02]  /*9560*/  SEL R7, R2, RZ, P1 ;  /* 0x000000ff02077207 */ /* 0x000fe40000800000 */
[----:B------:R-:W-:-:S03]  /*9570*/  LOP3.LUT R12, R12, R3, RZ, 0x3c, !PT ;  /* 0x000000030c0c7212 */ /* 0x000fc600078e3cff */
[----:B0-----:R-:W-:Y:S01]  /*9580*/  IMAD R6, R7, 0x8, R0 ;  /* 0x0000000807067824 */ /* 0x001fe200078e0200 */
[----:B------:R-:W-:Y:S01]  /*9590*/  SHF.L.U32 R5, R12, 0x1f, RZ ;  /* 0x0000001f0c057819 */ /* 0x000fe200000006ff */
[----:B-1----:R-:W-:Y:S06]  /*95a0*/  @!P0 BRA `(.L_x_197) ;  /* 0x00000014008c8947 */ /* 0x002fec0003800000 */
.L_x_243:
        /* <DEDUP_REMOVED lines=9> */
.L_x_244:
        /* <DEDUP_REMOVED lines=9> */
.L_x_245:
        /* <DEDUP_REMOVED lines=9> */
.L_x_246:
        /* <DEDUP_REMOVED lines=9> */
.L_x_247:
        /* <DEDUP_REMOVED lines=9> */
.L_x_248:
        /* <DEDUP_REMOVED lines=9> */
.L_x_249:
        /* <DEDUP_REMOVED lines=9> */
.L_x_250:
        /* <DEDUP_REMOVED lines=9> */
.L_x_251:
        /* <DEDUP_REMOVED lines=9> */
.L_x_252:
        /* <DEDUP_REMOVED lines=9> */
.L_x_253:
        /* <DEDUP_REMOVED lines=9> */
.L_x_254:
        /* <DEDUP_REMOVED lines=9> */
.L_x_255:
        /* <DEDUP_REMOVED lines=9> */
.L_x_256:
        /* <DEDUP_REMOVED lines=9> */
.L_x_257:
        /* <DEDUP_REMOVED lines=9> */
.L_x_258:
        /* <DEDUP_REMOVED lines=9> */
.L_x_259:
        /* <DEDUP_REMOVED lines=9> */
.L_x_260:
        /* <DEDUP_REMOVED lines=9> */
.L_x_261:
        /* <DEDUP_REMOVED lines=9> */
.L_x_262:
        /* <DEDUP_REMOVED lines=9> */
.L_x_263:
        /* <DEDUP_REMOVED lines=9> */
.L_x_264:
        /* <DEDUP_REMOVED lines=9> */
.L_x_265:
        /* <DEDUP_REMOVED lines=9> */
.L_x_266:
        /* <DEDUP_REMOVED lines=9> */
.L_x_267:
        /* <DEDUP_REMOVED lines=9> */
.L_x_268:
        /* <DEDUP_REMOVED lines=9> */
.L_x_269:
        /* <DEDUP_REMOVED lines=9> */
.L_x_270:
        /* <DEDUP_REMOVED lines=9> */
.L_x_271:
        /* <DEDUP_REMOVED lines=9> */
.L_x_272:
[----:B------:R-:W1:Y:S01]  /*a600*/  SYNCS.PHASECHK.TRANS64.TRYWAIT P0, [R9+URZ], R4 ;  /* 0x00000004090075a7 */ /* 0x000e62000800017f */
[----:B------:R-:W-:-:S05]  /*a610*/  VIADD R2, R7, 0x1 ;  /* 0x0000000107027836 */ /* 0x000fca0000000000 */
[----:B------:R-:W-:-:S04]  /*a620*/  ISETP.NE.AND P1, PT, R2, 0x25, PT ;  /* 0x000000250200780c */ /* 0x000fc80003f25270 */
[----:B------:R-:W-:Y:S02]  /*a630*/  SEL R3, RZ, 0x1, P1 ;  /* 0x00000001ff037807 */ /* 0x000fe40000800000 */
[----:B------:R-:W-:Y:S02]  /*a640*/  SEL R7, R2, RZ, P1 ;  /* 0x000000ff02077207 */ /* 0x000fe40000800000 */
[----:B------:R-:W-:-:S03]  /*a650*/  LOP3.LUT R12, R12, R3, RZ, 0x3c, !PT ;  /* 0x000000030c0c7212 */ /* 0x000fc600078e3cff */
[----:B------:R-:W-:Y:S01]  /*a660*/  IMAD R8, R7, 0x8, R0 ;  /* 0x0000000807087824 */ /* 0x000fe200078e0200 */
[----:B0-----:R-:W-:Y:S01]  /*a670*/  SHF.L.U32 R5, R12, 0x1f, RZ ;  /* 0x0000001f0c057819 */ /* 0x001fe200000006ff */
[----:B-1----:R-:W-:Y:S06]  /*a680*/  @!P0 BRA `(.L_x_227) ;  /* 0x0000000c00ac8947 */ /* 0x002fec0003800000 */
.L_x_273:
[----:B------:R-:W1:Y:S01]  /*a690*/  SYNCS.PHASECHK.TRANS64.TRYWAIT P0, [R8+URZ], R5 ;  /* 0x00000005080075a7 */ /* 0x000e62000800017f */
[----:B------:R-:W-:-:S05]  /*a6a0*/  VIADD R2, R7, 0x1 ;  /* 0x0000000107027836 */ /* 0x000fca0000000000 */
[----:B------:R-:W-:-:S04]  /*a6b0*/  ISETP.NE.AND P1, PT, R2, 0x25, PT ;  /* 0x000000250200780c */ /* 0x000fc80003f25270 */
[----:B------:R-:W-:Y:S02]  /*a6c0*/  SEL R3, RZ, 0x1, P1 ;  /* 0x00000001ff037807 */ /* 0x000fe40000800000 */
[----:B------:R-:W-:Y:S02]  /*a6d0*/  SEL R7, R2, RZ, P1 ;  /* 0x000000ff02077207 */ /* 0x000fe40000800000 */
[----:B0-----:R-:W-:-:S03]  /*a6e0*/  LOP3.LUT R9, R12, R3, RZ, 0x3c, !PT ;  /* 0x000000030c097212 */ /* 0x001fc600078e3cff */
[----:B------:R-:W-:Y:S01]  /*a6f0*/  IMAD R11, R7, 0x8, R0 ;  /* 0x00000008070b7824 */ /* 0x000fe200078e0200 */
[----:B------:R-:W-:Y:S01]  /*a700*/  SHF.L.U32 R6, R9, 0x1f, RZ ;  /* 0x0000001f09067819 */ /* 0x000fe200000006ff */
[----:B-1----:R-:W-:Y:S06]  /*a710*/  @!P0 BRA `(.L_x_228) ;  /* 0x0000000c009c8947 */ /* 0x002fec0003800000 */
.L_x_274:
[----:B------:R-:W1:Y:S01]  /*a720*/  SYNCS.PHASECHK.TRANS64.TRYWAIT P0, [R11+URZ], R6 ;  /* 0x000000060b0075a7 */ /* 0x000e62000800017f */
[----:B------:R-:W-:-:S05]  /*a730*/  VIADD R2, R7, 0x1 ;  /* 0x0000000107027836 */ /* 0x000fca0000000000 */
[----:B------:R-:W-:-:S04]  /*a740*/  ISETP.NE.AND P1, PT, R2, 0x25, PT ;  /* 0x000000250200780c */ /* 0x000fc80003f25270 */
[----:B------:R-:W-:Y:S02]  /*a750*/  SEL R4, RZ, 0x1, P1 ;  /* 0x00000001ff047807 */ /* 0x000fe40000800000 */
[----:B------:R-:W-:Y:S02]  /*a760*/  SEL R3, R2, RZ, P1 ;  /* 0x000000ff02037207 */ /* 0x000fe40000800000 */
[----:B------:R-:W-:Y:S01]  /*a770*/  LOP3.LUT R4, R9, R4, RZ, 0x3c, !PT ;  /* 0x0000000409047212 */ /* 0x000fe200078e3cff */
[----:B-1----:R-:W-:Y:S06]  /*a780*/  @!P0 BRA `(.L_x_229) ;  /* 0x0000000c00948947 */ /* 0x002fec0003800000 */
.L_x_275:
[----:B------:R-:W-:Y:S01]  /*a790*/  IMAD R3, R3, 0x8, R0 ;  /* 0x0000000803037824 */ /* 0x000fe200078e0200 */
[----:B------:R-:W-:-:S07]  /*a7a0*/  SHF.L.U32 R0, R4, 0x1f, RZ ;  /* 0x0000001f04007819 */ /* 0x000fce00000006ff */
.L_x_230:
[----:B--2---:R2:W3:Y:S02]  /*a7b0*/  SYNCS.PHASECHK.TRANS64.TRYWAIT P0, [R3+URZ], R0 ;  /* 0x00000000030075a7 */ /* 0x0044e4000800017f */
[----:B---3--:R-:W-:Y:S05]  /*a7c0*/  @!P0 NANOSLEEP.SYNCS 0x989680 ;  /* 0x009896800000895d */ /* 0x008fea0003900000 */
[----:B------:R-:W3:Y:S02]  /*a7d0*/  @!P0 SYNCS.PHASECHK.TRANS64 P0, [R3+URZ], R0 ;  /* 0x00000000030085a7 */ /* 0x000ee4000800007f */
[----:B---3--:R-:W-:Y:S05]  /*a7e0*/  @!P0 BRA `(.L_x_230) ;  /* 0xfffffffc00f08947 */ /* 0x008fea000383ffff */
.L_x_192:
[----:B------:R-:W-:Y:S05]  /*a7f0*/  BSYNC B0 ;  /* 0x0000000000007941 */ /* 0x000fea0003800000 */
.L_x_191:
[----:B------:R-:W-:Y:S05]  /*a800*/  EXIT ;  /* 0x000000000000794d */ /* 0x000fea0003800000 */
.L_x_20:
[----:B0-----:R-:W-:-:S04]  /*a810*/  IMAD.U32 R19, RZ, RZ, UR11 ;  /* 0x0000000bff137e24 */ /* 0x001fc8000f8e00ff */
[----:B------:R0:W1:Y:S03]  /*a820*/  SYNCS.PHASECHK.TRANS64.TRYWAIT P0, [R19+URZ+-0x8], R18 ;  /* 0xfffff812130075a7 */ /* 0x000066000800017f */
[----:B-1----:R-:W-:Y:S05]  /*a830*/  @!P0 NANOSLEEP.SYNCS 0x989680 ;  /* 0x009896800000895d */ /* 0x002fea0003900000 */
[----:B------:R-:W1:Y:S02]  /*a840*/  @!P0 SYNCS.PHASECHK.TRANS64 P0, [R19+URZ+-0x8], R18 ;  /* 0xfffff812130085a7 */ /* 0x000e64000800007f */
[----:B-1----:R-:W-:Y:S05]  /*a850*/  @!P0 BRA `(.L_x_20) ;  /* 0xfffffffc00ec8947 */ /* 0x002fea000383ffff */
[----:B------:R-:W-:Y:S05]  /*a860*/  BRA `(.L_x_231) ;  /* 0xffffff7000a47947 */ /* 0x000fea000383ffff */
.L_x_25:
[----:B-1----:R-:W-:-:S04]  /*a870*/  IMAD.U32 R19, RZ, RZ, UR6 ;  /* 0x00000006ff137e24 */ /* 0x002fc8000f8e00ff */
[----:B------:R1:W4:Y:S03]  /*a880*/  SYNCS.PHASECHK.TRANS64.TRYWAIT P0, [R19+URZ], R18 ;  /* 0x00000012130075a7 */ /* 0x000326000800017f */
[----:B----4-:R-:W-:Y:S05]  /*a890*/  @!P0 NANOSLEEP.SYNCS 0x989680 ;  /* 0x009896800000895d */ /* 0x010fea0003900000 */
[----:B------:R-:W4:Y:S02]  /*a8a0*/  @!P0 SYNCS.PHASECHK.TRANS64 P0, [R19+URZ], R18 ;  /* 0x00000012130085a7 */ /* 0x000f24000800007f */
[----:B----4-:R-:W-:Y:S05]  /*a8b0*/  @!P0 BRA `(.L_x_25) ;  /* 0xfffffffc00ec8947 */ /* 0x010fea000383ffff */
[----:B------:R-:W-:Y:S05]  /*a8c0*/  BRA `(.L_x_24) ;  /* 0xffffff7400d07947 */ /* 0x000fea000383ffff */
.L_x_31:
[----:B-1----:R-:W-:-:S04]  /*a8d0*/  IMAD.U32 R21, RZ, RZ, UR16 ;  /* 0x00000010ff157e24 */ /* 0x002fc8000f8e00ff */
[----:B------:R1:W4:Y:S03]  /*a8e0*/  SYNCS.PHASECHK.TRANS64.TRYWAIT P0, [R21+URZ], R20 ;  /* 0x00000014150075a7 */ /* 0x000326000800017f */
[----:B----4-:R-:W-:Y:S05]  /*a8f0*/  @!P0 NANOSLEEP.SYNCS 0x989680 ;  /* 0x009896800000895d */ /* 0x010fea0003900000 */
[----:B------:R-:W4:Y:S02]  /*a900*/  @!P0 SYNCS.PHASECHK.TRANS64 P0, [R21+URZ], R20 ;  /* 0x00000014150085a7 */ /* 0x000f24000800007f */
[----:B----4-:R-:W-:Y:S05]  /*a910*/  @!P0 BRA `(.L_x_31) ;  /* 0xfffffffc00ec8947 */ /* 0x010fea000383ffff */
[----:B------:R-:W-:Y:S05]  /*a920*/  BRA `(.L_x_30) ;  /* 0xffffff7c00f47947 */ /* 0x000fea000383ffff */
.L_x_41:
[----:B0-----:R-:W-:-:S04]  /*a930*/  IMAD.U32 R19, RZ, RZ, UR11 ;  /* 0x0000000bff137e24 */ /* 0x001fc8000f8e00ff */
[----:B------:R0:W1:Y:S03]  /*a940*/  SYNCS.PHASECHK.TRANS64.TRYWAIT P0, [R19+URZ+0x8], R18 ;  /* 0x00000812130075a7 */ /* 0x000066000800017f */
[----:B-1----:R-:W-:Y:S05]  /*a950*/  @!P0 NANOSLEEP.SYNCS 0x989680 ;  /* 0x009896800000895d */ /* 0x002fea0003900000 */
[----:B------:R-:W1:Y:S02]  /*a960*/  @!P0 SYNCS.PHASECHK.TRANS64 P0, [R19+URZ+0x8], R18 ;  /* 0x00000812130085a7 */ /* 0x000e64000800007f */
[----:B-1----:R-:W-:Y:S05]  /*a970*/  @!P0 BRA `(.L_x_41) ;  /* 0xfffffffc00ec8947 */ /* 0x002fea000383ffff */
[----:B------:R-:W-:Y:S05]  /*a980*/  BRA `(.L_x_232) ;  /* 0xffffff8c00607947 */ /* 0x000fea000383ffff */
.L_x_178:
[----:B------:R-:W-:Y:S01]  /*a990*/  BSSY B1, `(.L_x_233) ;  /* 0x0000006000017945 */ /* 0x000fe20003800000 */
[----:B------:R-:W-:-:S07]  /*a9a0*/  IMAD.MOV.U32 R10, RZ, RZ, -0x1 ;  /* 0xffffffffff0a7424 */ /* 0x000fce00078e00ff */
[----:B------:R-:W-:Y:S05]  /*a9b0*/  WARPSYNC.COLLECTIVE R10, `(.L_x_234) ;  /* 0x000000000a0c7348 */ /* 0x000fea0003c00000 */
[----:B------:R-:W-:Y:S02]  /*a9c0*/  ELECT P1, UR62, PT ;  /* 0x00000000003e782f */ /* 0x000fe40003820000 */
[----:B------:R-:W-:Y:S01]  /*a9d0*/  MOV R10, UR62 ;  /* 0x0000003e000a7c02 */ /* 0x000fe20008000f00 */
[----:B------:R-:W-:Y:S10]  /*a9e0*/  ENDCOLLECTIVE ;  /* 0x000000000000791b */ /* 0x000ff40003800000 */
.L_x_234:
[----:B------:R-:W-:Y:S05]  /*a9f0*/  BSYNC B1 ;  /* 0x0000000000017941 */ /* 0x000fea0003800000 */
.L_x_233:
[----:B------:R-:W-:Y:S05]  /*aa00*/  BRA `(.L_x_235) ;  /* 0xffffffdc00547947 */ /* 0x000fea000383ffff */
.L_x_181:
[----:B-1----:R1:W2:Y:S02]  /*aa10*/  SYNCS.PHASECHK.TRANS64.TRYWAIT P1, [R21+URZ+0x128], R10 ;  /* 0x0001280a150075a7 */ /* 0x0022a4000802017f */
[----:B--2---:R-:W-:Y:S05]  /*aa20*/  @!P1 NANOSLEEP.SYNCS 0x989680 ;  /* 0x009896800000995d */ /* 0x004fea0003900000 */
[----:B------:R-:W2:Y:S02]  /*aa30*/  @!P1 SYNCS.PHASECHK.TRANS64 P1, [R21+URZ+0x128], R10 ;  /* 0x0001280a150095a7 */ /* 0x000ea4000802007f */
[----:B--2---:R-:W-:Y:S05]  /*aa40*/  @!P1 BRA `(.L_x_181) ;  /* 0xfffffffc00f09947 */ /* 0x004fea000383ffff */
[----:B------:R-:W-:Y:S05]  /*aa50*/  BRA `(.L_x_236) ;  /* 0xffffffdc00887947 */ /* 0x000fea000383ffff */
.L_x_190:
[----:B------:R-:W-:Y:S01]  /*aa60*/  BSSY B0, `(.L_x_237) ;  /* 0x0000006000007945 */ /* 0x000fe20003800000 */
[----:B------:R-:W-:-:S07]  /*aa70*/  IMAD.MOV.U32 R10, RZ, RZ, -0x1 ;  /* 0xffffffffff0a7424 */ /* 0x000fce00078e00ff */
[----:B------:R-:W-:Y:S05]  /*aa80*/  WARPSYNC.COLLECTIVE R10, `(.L_x_238) ;  /* 0x000000000a0c7348 */ /* 0x000fea0003c00000 */
[----:B------:R-:W-:Y:S02]  /*aa90*/  ELECT P1, UR62, PT ;  /* 0x00000000003e782f */ /* 0x000fe40003820000 */
[----:B------:R-:W-:Y:S01]  /*aaa0*/  MOV R10, UR62 ;  /* 0x0000003e000a7c02 */ /* 0x000fe20008000f00 */
[----:B------:R-:W-:Y:S10]  /*aab0*/  ENDCOLLECTIVE ;  /* 0x000000000000791b */ /* 0x000ff40003800000 */
.L_x_238:
[----:B------:R-:W-:Y:S05]  /*aac0*/  BSYNC B0 ;  /* 0x0000000000007941 */ /* 0x000fea0003800000 */
.L_x_237:
[----:B------:R-:W-:Y:S01]  /*aad0*/  PLOP3.LUT P0, PT, P1, PT, PT, 0x80, 0x0 ;  /* 0x000000000000781c */ /* 0x000fe20000f0f070 */
[----:B------:R-:W-:-:S12]  /*aae0*/  BRA `(.L_x_239) ;  /* 0xffffffe400f07947 */ /* 0x000fd8000383ffff */
.L_x_194:
[----:B0-----:R0:W1:Y:S02]  /*aaf0*/  SYNCS.PHASECHK.TRANS64.TRYWAIT P0, [R5+URZ], R2 ;  /* 0x00000002050075a7 */ /* 0x001064000800017f */
[----:B-1----:R-:W-:Y:S05]  /*ab00*/  @!P0 NANOSLEEP.SYNCS 0x989680 ;  /* 0x009896800000895d */ /* 0x002fea0003900000 */
[----:B------:R-:W1:Y:S02]  /*ab10*/  @!P0 SYNCS.PHASECHK.TRANS64 P0, [R5+URZ], R2 ;  /* 0x00000002050085a7 */ /* 0x000e64000800007f */
[----:B-1----:R-:W-:Y:S05]  /*ab20*/  @!P0 BRA `(.L_x_194) ;  /* 0xfffffffc00f08947 */ /* 0x002fea000383ffff */
[----:B------:R-:W-:Y:S05]  /*ab30*/  BRA `(.L_x_240) ;  /* 0xffffffe800307947 */ /* 0x000fea000383ffff */
.L_x_195:
[----:B0-----:R0:W1:Y:S02]  /*ab40*/  SYNCS.PHASECHK.TRANS64.TRYWAIT P0, [R7+URZ], R4 ;  /* 0x00000004070075a7 */ /* 0x001064000800017f */
[----:B-1----:R-:W-:Y:S05]  /*ab50*/  @!P0 NANOSLEEP.SYNCS 0x989680 ;  /* 0x009896800000895d */ /* 0x002fea0003900000 */
[----:B------:R-:W1:Y:S02]  /*ab60*/  @!P0 SYNCS.PHASECHK.TRANS64 P0, [R7+URZ], R4 ;  /* 0x00000004070085a7 */ /* 0x000e64000800007f */
[----:B-1----:R-:W-:Y:S05]  /*ab70*/  @!P0 BRA `(.L_x_195) ;  /* 0xfffffffc00f08947 */ /* 0x002fea000383ffff */
[----:B------:R-:W-:Y:S05]  /*ab80*/  BRA `(.L_x_241) ;  /* 0xffffffe800407947 */ /* 0x000fea000383ffff */
.L_x_196:
[----:B0-----:R0:W1:Y:S02]  /*ab90*/  SYNCS.PHASECHK.TRANS64.TRYWAIT P0, [R6+URZ], R5 ;  /* 0x00000005060075a7 */ /* 0x001064000800017f */
[----:B-1----:R-:W-:Y:S05]  /*aba0*/  @!P0 NANOSLEEP.SYNCS 0x989680 ;  /* 0x009896800000895d */ /* 0x002fea0003900000 */
[----:B------:R-:W1:Y:S02]  /*abb0*/  @!P0 SYNCS.PHASECHK.TRANS64 P0, [R6+URZ], R5 ;  /* 0x00000005060085a7 */ /* 0x000e64000800007f */
[----:B-1----:R-:W-:Y:S05]  /*abc0*/  @!P0 BRA `(.L_x_196) ;  /* 0xfffffffc00f08947 */ /* 0x002fea000383ffff */
[----:B------:R-:W-:Y:S05]  /*abd0*/  BRA `(.L_x_242) ;  /* 0xffffffe800507947 */ /* 0x000fea000383ffff */
.L_x_197:
[----:B0-----:R0:W1:Y:S02]  /*abe0*/  SYNCS.PHASECHK.TRANS64.TRYWAIT P0, [R9+URZ], R4 ;  /* 0x00000004090075a7 */ /* 0x001064000800017f */
[----:B-1----:R-:W-:Y:S05]  /*abf0*/  @!P0 NANOSLEEP.SYNCS 0x989680 ;  /* 0x009896800000895d */ /* 0x002fea0003900000 */
[----:B------:R-:W1:Y:S02]  /*ac00*/  @!P0 SYNCS.PHASECHK.TRANS64 P0, [R9+URZ], R4 ;  /* 0x00000004090085a7 */ /* 0x000e64000800007f */
[----:B-1----:R-:W-:Y:S05]  /*ac10*/  @!P0 BRA `(.L_x_197) ;  /* 0xfffffffc00f08947 */ /* 0x002fea000383ffff */
[----:B------:R-:W-:Y:S05]  /*ac20*/  BRA `(.L_x_243) ;  /* 0xffffffe800607947 */ /* 0x000fea000383ffff */
.L_x_198:
[----:B0-----:R0:W1:Y:S02]  /*ac30*/  SYNCS.PHASECHK.TRANS64.TRYWAIT P0, [R6+URZ], R5 ;  /* 0x00000005060075a7 */ /* 0x001064000800017f */
[----:B-1----:R-:W-:Y:S05]  /*ac40*/  @!P0 NANOSLEEP.SYNCS 0x989680 ;  /* 0x009896800000895d */ /* 0x002fea0003900000 */
[----:B------:R-:W1:Y:S02]  /*ac50*/  @!P0 SYNCS.PHASECHK.TRANS64 P0, [R6+URZ], R5 ;  /* 0x00000005060085a7 */ /* 0x000e64000800007f */
[----:B-1----:R-:W-:Y:S05]  /*ac60*/  @!P0 BRA `(.L_x_198) ;  /* 0xfffffffc00f08947 */ /* 0x002fea000383ffff */
[----:B------:R-:W-:Y:S05]  /*ac70*/  BRA `(.L_x_244) ;  /* 0xffffffe800707947 */ /* 0x000fea000383ffff */
.L_x_199:
[----:B0-----:R0:W1:Y:S02]  /*ac80*/  SYNCS.PHASECHK.TRANS64.TRYWAIT P0, [R9+URZ], R4 ;  /* 0x00000004090075a7 */ /* 0x001064000800017f */
[----:B-1----:R-:W-:Y:S05]  /*ac90*/  @!P0 NANOSLEEP.SYNCS 0x989680 ;  /* 0x009896800000895d */ /* 0x002fea0003900000 */
[----:B------:R-:W1:Y:S02]  /*aca0*/  @!P0 SYNCS.PHASECHK.TRANS64 P0, [R9+URZ], R4 ;  /* 0x00000004090085a7 */ /* 0x000e64000800007f */
[----:B-1----:R-:W-:Y:S05]  /*acb0*/  @!P0 BRA `(.L_x_199) ;  /* 0xfffffffc00f08947 */ /* 0x002fea000383ffff */
[----:B------:R-:W-:Y:S05]  /*acc0*/  BRA `(.L_x_245) ;  /* 0xffffffe800807947 */ /* 0x000fea000383ffff */
.L_x_200:
[----:B0-----:R0:W1:Y:S02]  /*acd0*/  SYNCS.PHASECHK.TRANS64.TRYWAIT P0, [R6+URZ], R5 ;  /* 0x00000005060075a7 */ /* 0x001064000800017f */
[----:B-1----:R-:W-:Y:S05]  /*ace0*/  @!P0 NANOSLEEP.SYNCS 0x989680 ;  /* 0x009896800000895d */ /* 0x002fea0003900000 */
[----:B------:R-:W1:Y:S02]  /*acf0*/  @!P0 SYNCS.PHASECHK.TRANS64 P0, [R6+URZ], R5 ;  /* 0x00000005060085a7 */ /* 0x000e64000800007f */
[----:B-1----:R-:W-:Y:S05]  /*ad00*/  @!P0 BRA `(.L_x_200) ;  /* 0xfffffffc00f08947 */ /* 0x002fea000383ffff */
[----:B------:R-:W-:Y:S05]  /*ad10*/  BRA `(.L_x_246) ;  /* 0xffffffe800907947 */ /* 0x000fea000383ffff */
.L_x_201:
[----:B0-----:R0:W1:Y:S02]  /*ad20*/  SYNCS.PHASECHK.TRANS64.TRYWAIT P0, [R9+URZ], R4 ;  /* 0x00000004090075a7 */ /* 0x001064000800017f */
[----:B-1----:R-:W-:Y:S05]  /*ad30*/  @!P0 NANOSLEEP.SYNCS 0x989680 ;  /* 0x009896800000895d */ /* 0x002fea0003900000 */
[----:B------:R-:W1:Y:S02]  /*ad40*/  @!P0 SYNCS.PHASECHK.TRANS64 P0, [R9+URZ], R4 ;  /* 0x00000004090085a7 */ /* 0x000e64000800007f */
[----:B-1----:R-:W-:Y:S05]  /*ad50*/  @!P0 BRA `(.L_x_201) ;  /* 0xfffffffc00f08947 */ /* 0x002fea000383ffff */
[----:B------:R-:W-:Y:S05]  /*ad60*/  BRA `(.L_x_247) ;  /* 0xffffffe800a07947 */ /* 0x000fea000383ffff */
.L_x_202:
[----:B0-----:R0:W1:Y:S02]  /*ad70*/  SYNCS.PHASECHK.TRANS64.TRYWAIT P0, [R6+URZ], R5 ;  /* 0x00000005060075a7 */ /* 0x001064000800017f */
[----:B-1----:R-:W-:Y:S05]  /*ad80*/  @!P0 NANOSLEEP.SYNCS 0x989680 ;  /* 0x009896800000895d */ /* 0x002fea0003900000 */
[----:B------:R-:W1:Y:S02]  /*ad90*/  @!P0 SYNCS.PHASECHK.TRANS64 P0, [R6+URZ], R5 ;  /* 0x00000005060085a7 */ /* 0x000e64000800007f */
[----:B-1----:R-:W-:Y:S05]  /*ada0*/  @!P0 BRA `(.L_x_202) ;  /* 0xfffffffc00f08947 */ /* 0x002fea000383ffff */
[----:B------:R-:W-:Y:S05]  /*adb0*/  BRA `(.L_x_248) ;  /* 0xffffffe800b07947 */ /* 0x000fea000383ffff */
.L_x_203:
[----:B0-----:R0:W1:Y:S02]  /*adc0*/  SYNCS.PHASECHK.TRANS64.TRYWAIT P0, [R9+URZ], R4 ;  /* 0x00000004090075a7 */ /* 0x001064000800017f */
[----:B-1----:R-:W-:Y:S05]  /*add0*/  @!P0 NANOSLEEP.SYNCS 0x989680 ;  /* 0x009896800000895d */ /* 0x002fea0003900000 */
[----:B------:R-:W1:Y:S02]  /*ade0*/  @!P0 SYNCS.PHASECHK.TRANS64 P0, [R9+URZ], R4 ;  /* 0x00000004090085a7 */ /* 0x000e64000800007f */
[----:B-1----:R-:W-:Y:S05]  /*adf0*/  @!P0 BRA `(.L_x_203) ;  /* 0xfffffffc00f08947 */ /* 0x002fea000383ffff */
[----:B------:R-:W-:Y:S05]  /*ae00*/  BRA `(.L_x_249) ;  /* 0xffffffe800c07947 */ /* 0x000fea000383ffff */
.L_x_204:
[----:B0-----:R0:W1:Y:S02]  /*ae10*/  SYNCS.PHASECHK.TRANS64.TRYWAIT P0, [R6+URZ], R5 ;  /* 0x00000005060075a7 */ /* 0x001064000800017f */
[----:B-1----:R-:W-:Y:S05]  /*ae20*/  @!P0 NANOSLEEP.SYNCS 0x989680 ;  /* 0x009896800000895d */ /* 0x002fea0003900000 */
[----:B------:R-:W1:Y:S02]  /*ae30*/  @!P0 SYNCS.PHASECHK.TRANS64 P0, [R6+URZ], R5 ;  /* 0x00000005060085a7 */ /* 0x000e64000800007f */
[----:B-1----:R-:W-:Y:S05]  /*ae40*/  @!P0 BRA `(.L_x_204) ;  /* 0xfffffffc00f08947 */ /* 0x002fea000383ffff */
[----:B------:R-:W-:Y:S05]  /*ae50*/  BRA `(.L_x_250) ;  /* 0xffffffe800d07947 */ /* 0x000fea000383ffff */
.L_x_205:
[----:B0-----:R0:W1:Y:S02]  /*ae60*/  SYNCS.PHASECHK.TRANS64.TRYWAIT P0, [R9+URZ], R4 ;  /* 0x00000004090075a7 */ /* 0x001064000800017f */
[----:B-1----:R-:W-:Y:S05]  /*ae70*/  @!P0 NANOSLEEP.SYNCS 0x989680 ;  /* 0x009896800000895d */ /* 0x002fea0003900000 */
[----:B------:R-:W1:Y:S02]  /*ae80*/  @!P0 SYNCS.PHASECHK.TRANS64 P0, [R9+URZ], R4 ;  /* 0x00000004090085a7 */ /* 0x000e64000800007f */
[----:B-1----:R-:W-:Y:S05]  /*ae90*/  @!P0 BRA `(.L_x_205) ;  /* 0xfffffffc00f08947 */ /* 0x002fea000383ffff */
[----:B------:R-:W-:Y:S05]  /*aea0*/  BRA `(.L_x_251) ;  /* 0xffffffe800e07947 */ /* 0x000fea000383ffff */
.L_x_206:
[----:B0-----:R0:W1:Y:S02]  /*aeb0*/  SYNCS.PHASECHK.TRANS64.TRYWAIT P0, [R6+URZ], R5 ;  /* 0x00000005060075a7 */ /* 0x001064000800017f */
[----:B-1----:R-:W-:Y:S05]  /*aec0*/  @!P0 NANOSLEEP.SYNCS 0x989680 ;  /* 0x009896800000895d */ /* 0x002fea0003900000 */
[----:B------:R-:W1:Y:S02]  /*aed0*/  @!P0 SYNCS.PHASECHK.TRANS64 P0, [R6+URZ], R5 ;  /* 0x00000005060085a7 */ /* 0x000e64000800007f */
[----:B-1----:R-:W-:Y:S05]  /*aee0*/  @!P0 BRA `(.L_x_206) ;  /* 0xfffffffc00f08947 */ /* 0x002fea000383ffff */
[----:B------:R-:W-:Y:S05]  /*aef0*/  BRA `(.L_x_252) ;  /* 0xffffffe800f07947 */ /* 0x000fea000383ffff */
.L_x_207:
[----:B0-----:R0:W1:Y:S02]  /*af00*/  SYNCS.PHASECHK.TRANS64.TRYWAIT P0, [R9+URZ], R4 ;  /* 0x00000004090075a7 */ /* 0x001064000800017f */
[----:B-1----:R-:W-:Y:S05]  /*af10*/  @!P0 NANOSLEEP.SYNCS 0x989680 ;  /* 0x009896800000895d */ /* 0x002fea0003900000 */
[----:B------:R-:W1:Y:S02]  /*af20*/  @!P0 SYNCS.PHASECHK.TRANS64 P0, [R9+URZ], R4 ;  /* 0x00000004090085a7 */ /* 0x000e64000800007f */
[----:B-1----:R-:W-:Y:S05]  /*af30*/  @!P0 BRA `(.L_x_207) ;  /* 0xfffffffc00f08947 */ /* 0x002fea000383ffff */
[----:B------:R-:W-:Y:S05]  /*af40*/  BRA `(.L_x_253) ;  /* 0xffffffec00007947 */ /* 0x000fea000383ffff */
.L_x_208:
[----:B0-----:R0:W1:Y:S02]  /*af50*/  SYNCS.PHASECHK.TRANS64.TRYWAIT P0, [R6+URZ], R5 ;  /* 0x00000005060075a7 */ /* 0x001064000800017f */
[----:B-1----:R-:W-:Y:S05]  /*af60*/  @!P0 NANOSLEEP.SYNCS 0x989680 ;  /* 0x009896800000895d */ /* 0x002fea0003900000 */
[----:B------:R-:W1:Y:S02]  /*af70*/  @!P0 SYNCS.PHASECHK.TRANS64 P0, [R6+URZ], R5 ;  /* 0x00000005060085a7 */ /* 0x000e64000800007f */
[----:B-1----:R-:W-:Y:S05]  /*af80*/  @!P0 BRA `(.L_x_208) ;  /* 0xfffffffc00f08947 */ /* 0x002fea000383ffff */
[----:B------:R-:W-:Y:S05]  /*af90*/  BRA `(.L_x_254) ;  /* 0xffffffec00107947 */ /* 0x000fea000383ffff */
.L_x_209:
[----:B0-----:R0:W1:Y:S02]  /*afa0*/  SYNCS.PHASECHK.TRANS64.TRYWAIT P0, [R9+URZ], R4 ;  /* 0x00000004090075a7 */ /* 0x001064000800017f */
[----:B-1----:R-:W-:Y:S05]  /*afb0*/  @!P0 NANOSLEEP.SYNCS 0x989680 ;  /* 0x009896800000895d */ /* 0x002fea0003900000 */
[----:B------:R-:W1:Y:S02]  /*afc0*/  @!P0 SYNCS.PHASECHK.TRANS64 P0, [R9+URZ], R4 ;  /* 0x00000004090085a7 */ /* 0x000e64000800007f */
[----:B-1----:R-:W-:Y:S05]  /*afd0*/  @!P0 BRA `(.L_x_209) ;  /* 0xfffffffc00f08947 */ /* 0x002fea000383ffff */
[----:B------:R-:W-:Y:S05]  /*afe0*/  BRA `(.L_x_255) ;  /* 0xffffffec00207947 */ /* 0x000fea000383ffff */
.L_x_210:
[----:B0-----:R0:W1:Y:S02]  /*aff0*/  SYNCS.PHASECHK.TRANS64.TRYWAIT P0, [R6+URZ], R5 ;  /* 0x00000005060075a7 */ /* 0x001064000800017f */
[----:B-1----:R-:W-:Y:S05]  /*b000*/  @!P0 NANOSLEEP.SYNCS 0x989680 ;  /* 0x009896800000895d */ /* 0x002fea0003900000 */
[----:B------:R-:W1:Y:S02]  /*b010*/  @!P0 SYNCS.PHASECHK.TRANS64 P0, [R6+URZ], R5 ;  /* 0x00000005060085a7 */ /* 0x000e64000800007f */
[----:B-1----:R-:W-:Y:S05]  /*b020*/  @!P0 BRA `(.L_x_210) ;  /* 0xfffffffc00f08947 */ /* 0x002fea000383ffff */
[----:B------:R-:W-:Y:S05]  /*b030*/  BRA `(.L_x_256) ;  /* 0xffffffec00307947 */ /* 0x000fea000383ffff */
.L_x_211:
[----:B0-----:R0:W1:Y:S02]  /*b040*/  SYNCS.PHASECHK.TRANS64.TRYWAIT P0, [R9+URZ], R4 ;  /* 0x00000004090075a7 */ /* 0x001064000800017f */
[----:B-1----:R-:W-:Y:S05]  /*b050*/  @!P0 NANOSLEEP.SYNCS 0x989680 ;  /* 0x009896800000895d */ /* 0x002fea0003900000 */
[----:B------:R-:W1:Y:S02]  /*b060*/  @!P0 SYNCS.PHASECHK.TRANS64 P0, [R9+URZ], R4 ;  /* 0x00000004090085a7 */ /* 0x000e64000800007f */
[----:B-1----:R-:W-:Y:S05]  /*b070*/  @!P0 BRA `(.L_x_211) ;  /* 0xfffffffc00f08947 */ /* 0x002fea000383ffff */
[----:B------:R-:W-:Y:S05]  /*b080*/  BRA `(.L_x_257) ;  /* 0xffffffec00407947 */ /* 0x000fea000383ffff */
.L_x_212:
[----:B0-----:R0:W1:Y:S02]  /*b090*/  SYNCS.PHASECHK.TRANS64.TRYWAIT P0, [R6+URZ], R5 ;  /* 0x00000005060075a7 */ /* 0x001064000800017f */
[----:B-1----:R-:W-:Y:S05]  /*b0a0*/  @!P0 NANOSLEEP.SYNCS 0x989680 ;  /* 0x009896800000895d */ /* 0x002fea0003900000 */
[----:B------:R-:W1:Y:S02]  /*b0b0*/  @!P0 SYNCS.PHASECHK.TRANS64 P0, [R6+URZ], R5 ;  /* 0x00000005060085a7 */ /* 0x000e64000800007f */
[----:B-1----:R-:W-:Y:S05]  /*b0c0*/  @!P0 BRA `(.L_x_212) ;  /* 0xfffffffc00f08947 */ /* 0x002fea000383ffff */
[----:B------:R-:W-:Y:S05]  /*b0d0*/  BRA `(.L_x_258) ;  /* 0xffffffec00507947 */ /* 0x000fea000383ffff */
.L_x_213:
[----:B0-----:R0:W1:Y:S02]  /*b0e0*/  SYNCS.PHASECHK.TRANS64.TRYWAIT P0, [R9+URZ], R4 ;  /* 0x00000004090075a7 */ /* 0x001064000800017f */
[----:B-1----:R-:W-:Y:S05]  /*b0f0*/  @!P0 NANOSLEEP.SYNCS 0x989680 ;  /* 0x009896800000895d */ /* 0x002fea0003900000 */
[----:B------:R-:W1:Y:S02]  /*b100*/  @!P0 SYNCS.PHASECHK.TRANS64 P0, [R9+URZ], R4 ;  /* 0x00000004090085a7 */ /* 0x000e64000800007f */
[----:B-1----:R-:W-:Y:S05]  /*b110*/  @!P0 BRA `(.L_x_213) ;  /* 0xfffffffc00f08947 */ /* 0x002fea000383ffff */
[----:B------:R-:W-:Y:S05]  /*b120*/  BRA `(.L_x_259) ;  /* 0xffffffec00607947 */ /* 0x000fea000383ffff */
.L_x_214:
[----:B0-----:R0:W1:Y:S02]  /*b130*/  SYNCS.PHASECHK.TRANS64.TRYWAIT P0, [R6+URZ], R5 ;  /* 0x00000005060075a7 */ /* 0x001064000800017f */
[----:B-1----:R-:W-:Y:S05]  /*b140*/  @!P0 NANOSLEEP.SYNCS 0x989680 ;  /* 0x009896800000895d */ /* 0x002fea0003900000 */
[----:B------:R-:W1:Y:S02]  /*b150*/  @!P0 SYNCS.PHASECHK.TRANS64 P0, [R6+URZ], R5 ;  /* 0x00000005060085a7 */ /* 0x000e64000800007f */
[----:B-1----:R-:W-:Y:S05]  /*b160*/  @!P0 BRA `(.L_x_214) ;  /* 0xfffffffc00f08947 */ /* 0x002fea000383ffff */
[----:B------:R-:W-:Y:S05]  /*b170*/  BRA `(.L_x_260) ;  /* 0xffffffec00707947 */ /* 0x000fea000383ffff */
.L_x_215:
[----:B0-----:R0:W1:Y:S02]  /*b180*/  SYNCS.PHASECHK.TRANS64.TRYWAIT P0, [R9+URZ], R4 ;  /* 0x00000004090075a7 */ /* 0x001064000800017f */
[----:B-1----:R-:W-:Y:S05]  /*b190*/  @!P0 NANOSLEEP.SYNCS 0x989680 ;  /* 0x009896800000895d */ /* 0x002fea0003900000 */
[----:B------:R-:W1:Y:S02]  /*b1a0*/  @!P0 SYNCS.PHASECHK.TRANS64 P0, [R9+URZ], R4 ;  /* 0x00000004090085a7 */ /* 0x000e64000800007f */
[----:B-1----:R-:W-:Y:S05]  /*b1b0*/  @!P0 BRA `(.L_x_215) ;  /* 0xfffffffc00f08947 */ /* 0x002fea000383ffff */
[----:B------:R-:W-:Y:S05]  /*b1c0*/  BRA `(.L_x_261) ;  /* 0xffffffec00807947 */ /* 0x000fea000383ffff */
.L_x_216:
[----:B0-----:R0:W1:Y:S02]  /*b1d0*/  SYNCS.PHASECHK.TRANS64.TRYWAIT P0, [R6+URZ], R5 ;  /* 0x00000005060075a7 */ /* 0x001064000800017f */
[----:B-1----:R-:W-:Y:S05]  /*b1e0*/  @!P0 NANOSLEEP.SYNCS 0x989680 ;  /* 0x009896800000895d */ /* 0x002fea0003900000 */
[----:B------:R-:W1:Y:S02]  /*b1f0*/  @!P0 SYNCS.PHASECHK.TRANS64 P0, [R6+URZ], R5 ;  /* 0x00000005060085a7 */ /* 0x000e64000800007f */
[----:B-1----:R-:W-:Y:S05]  /*b200*/  @!P0 BRA `(.L_x_216) ;  /* 0xfffffffc00f08947 */ /* 0x002fea000383ffff */
[----:B------:R-:W-:Y:S05]  /*b210*/  BRA `(.L_x_262) ;  /* 0xffffffec00907947 */ /* 0x000fea000383ffff */
.L_x_217:
[----:B0-----:R0:W1:Y:S02]  /*b220*/  SYNCS.PHASECHK.TRANS64.TRYWAIT P0, [R9+URZ], R4 ;  /* 0x00000004090075a7 */ /* 0x001064000800017f */
[----:B-1----:R-:W-:Y:S05]  /*b230*/  @!P0 NANOSLEEP.SYNCS 0x989680 ;  /* 0x009896800000895d */ /* 0x002fea0003900000 */
[----:B------:R-:W1:Y:S02]  /*b240*/  @!P0 SYNCS.PHASECHK.TRANS64 P0, [R9+URZ], R4 ;  /* 0x00000004090085a7 */ /* 0x000e64000800007f */
[----:B-1----:R-:W-:Y:S05]  /*b250*/  @!P0 BRA `(.L_x_217) ;  /* 0xfffffffc00f08947 */ /* 0x002fea000383ffff */
[----:B------:R-:W-:Y:S05]  /*b260*/  BRA `(.L_x_263) ;  /* 0xffffffec00a07947 */ /* 0x000fea000383ffff */
.L_x_218:
[----:B0-----:R0:W1:Y:S02]  /*b270*/  SYNCS.PHASECHK.TRANS64.TRYWAIT P0, [R6+URZ], R5 ;  /* 0x00000005060075a7 */ /* 0x001064000800017f */
[----:B-1----:R-:W-:Y:S05]  /*b280*/  @!P0 NANOSLEEP.SYNCS 0x989680 ;  /* 0x009896800000895d */ /* 0x002fea0003900000 */
[----:B------:R-:W1:Y:S02]  /*b290*/  @!P0 SYNCS.PHASECHK.TRANS64 P0, [R6+URZ], R5 ;  /* 0x00000005060085a7 */ /* 0x000e64000800007f */
[----:B-1----:R-:W-:Y:S05]  /*b2a0*/  @!P0 BRA `(.L_x_218) ;  /* 0xfffffffc00f08947 */ /* 0x002fea000383ffff */
[----:B------:R-:W-:Y:S05]  /*b2b0*/  BRA `(.L_x_264) ;  /* 0xffffffec00b07947 */ /* 0x000fea000383ffff */
.L_x_219:
[----:B0-----:R0:W1:Y:S02]  /*b2c0*/  SYNCS.PHASECHK.TRANS64.TRYWAIT P0, [R9+URZ], R4 ;  /* 0x00000004090075a7 */ /* 0x001064000800017f */
[----:B-1----:R-:W-:Y:S05]  /*b2d0*/  @!P0 NANOSLEEP.SYNCS 0x989680 ;  /* 0x009896800000895d */ /* 0x002fea0003900000 */
[----:B------:R-:W1:Y:S02]  /*b2e0*/  @!P0 SYNCS.PHASECHK.TRANS64 P0, [R9+URZ], R4 ;  /* 0x00000004090085a7 */ /* 0x000e64000800007f */
[----:B-1----:R-:W-:Y:S05]  /*b2f0*/  @!P0 BRA `(.L_x_219) ;  /* 0xfffffffc00f08947 */ /* 0x002fea000383ffff */
[----:B------:R-:W-:Y:S05]  /*b300*/  BRA `(.L_x_265) ;  /* 0xffffffec00c07947 */ /* 0x000fea000383ffff */
.L_x_220:
[----:B0-----:R0:W1:Y:S02]  /*b310*/  SYNCS.PHASECHK.TRANS64.TRYWAIT P0, [R6+URZ], R5 ;  /* 0x00000005060075a7 */ /* 0x001064000800017f */
[----:B-1----:R-:W-:Y:S05]  /*b320*/  @!P0 NANOSLEEP.SYNCS 0x989680 ;  /* 0x009896800000895d */ /* 0x002fea0003900000 */
[----:B------:R-:W1:Y:S02]  /*b330*/  @!P0 SYNCS.PHASECHK.TRANS64 P0, [R6+URZ], R5 ;  /* 0x00000005060085a7 */ /* 0x000e64000800007f */
[----:B-1----:R-:W-:Y:S05]  /*b340*/  @!P0 BRA `(.L_x_220) ;  /* 0xfffffffc00f08947 */ /* 0x002fea000383ffff */
[----:B------:R-:W-:Y:S05]  /*b350*/  BRA `(.L_x_266) ;  /* 0xffffffec00d07947 */ /* 0x000fea000383ffff */
.L_x_221:
[----:B0-----:R0:W1:Y:S02]  /*b360*/  SYNCS.PHASECHK.TRANS64.TRYWAIT P0, [R9+URZ], R4 ;  /* 0x00000004090075a7 */ /* 0x001064000800017f */
[----:B-1----:R-:W-:Y:S05]  /*b370*/  @!P0 NANOSLEEP.SYNCS 0x989680 ;  /* 0x009896800000895d */ /* 0x002fea0003900000 */
[----:B------:R-:W1:Y:S02]  /*b380*/  @!P0 SYNCS.PHASECHK.TRANS64 P0, [R9+URZ], R4 ;  /* 0x00000004090085a7 */ /* 0x000e64000800007f */
[----:B-1----:R-:W-:Y:S05]  /*b390*/  @!P0 BRA `(.L_x_221) ;  /* 0xfffffffc00f08947 */ /* 0x002fea000383ffff */
[----:B------:R-:W-:Y:S05]  /*b3a0*/  BRA `(.L_x_267) ;  /* 0xffffffec00e07947 */ /* 0x000fea000383ffff */
.L_x_222:
[----:B0-----:R0:W1:Y:S02]  /*b3b0*/  SYNCS.PHASECHK.TRANS64.TRYWAIT P0, [R6+URZ], R5 ;  /* 0x00000005060075a7 */ /* 0x001064000800017f */
[----:B-1----:R-:W-:Y:S05]  /*b3c0*/  @!P0 NANOSLEEP.SYNCS 0x989680 ;  /* 0x009896800000895d */ /* 0x002fea0003900000 */
[----:B------:R-:W1:Y:S02]  /*b3d0*/  @!P0 SYNCS.PHASECHK.TRANS64 P0, [R6+URZ], R5 ;  /* 0x00000005060085a7 */ /* 0x000e64000800007f */
[----:B-1----:R-:W-:Y:S05]  /*b3e0*/  @!P0 BRA `(.L_x_222) ;  /* 0xfffffffc00f08947 */ /* 0x002fea000383ffff */
[----:B------:R-:W-:Y:S05]  /*b3f0*/  BRA `(.L_x_268) ;  /* 0xffffffec00f07947 */ /* 0x000fea000383ffff */
.L_x_223:
[----:B0-----:R0:W1:Y:S02]  /*b400*/  SYNCS.PHASECHK.TRANS64.TRYWAIT P0, [R9+URZ], R4 ;  /* 0x00000004090075a7 */ /* 0x001064000800017f */
[----:B-1----:R-:W-:Y:S05]  /*b410*/  @!P0 NANOSLEEP.SYNCS 0x989680 ;  /* 0x009896800000895d */ /* 0x002fea0003900000 */
[----:B------:R-:W1:Y:S02]  /*b420*/  @!P0 SYNCS.PHASECHK.TRANS64 P0, [R9+URZ], R4 ;  /* 0x00000004090085a7 */ /* 0x000e64000800007f */
[----:B-1----:R-:W-:Y:S05]  /*b430*/  @!P0 BRA `(.L_x_223) ;  /* 0xfffffffc00f08947 */ /* 0x002fea000383ffff */
[----:B------:R-:W-:Y:S05]  /*b440*/  BRA `(.L_x_269) ;  /* 0xfffffff000007947 */ /* 0x000fea000383ffff */
.L_x_224:
[----:B0-----:R0:W1:Y:S02]  /*b450*/  SYNCS.PHASECHK.TRANS64.TRYWAIT P0, [R6+URZ], R5 ;  /* 0x00000005060075a7 */ /* 0x001064000800017f */
[----:B-1----:R-:W-:Y:S05]  /*b460*/  @!P0 NANOSLEEP.SYNCS 0x989680 ;  /* 0x009896800000895d */ /* 0x002fea0003900000 */
[----:B------:R-:W1:Y:S02]  /*b470*/  @!P0 SYNCS.PHASECHK.TRANS64 P0, [R6+URZ], R5 ;  /* 0x00000005060085a7 */ /* 0x000e64000800007f */
[----:B-1----:R-:W-:Y:S05]  /*b480*/  @!P0 BRA `(.L_x_224) ;  /* 0xfffffffc00f08947 */ /* 0x002fea000383ffff */
[----:B------:R-:W-:Y:S05]  /*b490*/  BRA `(.L_x_270) ;  /* 0xfffffff000107947 */ /* 0x000fea000383ffff */
.L_x_225:
[----:B0-----:R0:W1:Y:S02]  /*b4a0*/  SYNCS.PHASECHK.TRANS64.TRYWAIT P0, [R9+URZ], R4 ;  /* 0x00000004090075a7 */ /* 0x001064000800017f */
[----:B-1----:R-:W-:Y:S05]  /*b4b0*/  @!P0 NANOSLEEP.SYNCS 0x989680 ;  /* 0x009896800000895d */ /* 0x002fea0003900000 */
[----:B------:R-:W1:Y:S02]  /*b4c0*/  @!P0 SYNCS.PHASECHK.TRANS64 P0, [R9+URZ], R4 ;  /* 0x00000004090085a7 */ /* 0x000e64000800007f */
[----:B-1----:R-:W-:Y:S05]  /*b4d0*/  @!P0 BRA `(.L_x_225) ;  /* 0xfffffffc00f08947 */ /* 0x002fea000383ffff */
[----:B------:R-:W-:Y:S05]  /*b4e0*/  BRA `(.L_x_271) ;  /* 0xfffffff000207947 */ /* 0x000fea000383ffff */
.L_x_226:
[----:B0-----:R0:W1:Y:S02]  /*b4f0*/  SYNCS.PHASECHK.TRANS64.TRYWAIT P0, [R6+URZ], R5 ;  /* 0x00000005060075a7 */ /* 0x001064000800017f */
[----:B-1----:R-:W-:Y:S05]  /*b500*/  @!P0 NANOSLEEP.SYNCS 0x989680 ;  /* 0x009896800000895d */ /* 0x002fea0003900000 */
[----:B------:R-:W1:Y:S02]  /*b510*/  @!P0 SYNCS.PHASECHK.TRANS64 P0, [R6+URZ], R5 ;  /* 0x00000005060085a7 */ /* 0x000e64000800007f */
[----:B-1----:R-:W-:Y:S05]  /*b520*/  @!P0 BRA `(.L_x_226) ;  /* 0xfffffffc00f08947 */ /* 0x002fea000383ffff */
[----:B------:R-:W-:Y:S05]  /*b530*/  BRA `(.L_x_272) ;  /* 0xfffffff000307947 */ /* 0x000fea000383ffff */
.L_x_227:
[----:B0-----:R0:W1:Y:S02]  /*b540*/  SYNCS.PHASECHK.TRANS64.TRYWAIT P0, [R9+URZ], R4 ;  /* 0x00000004090075a7 */ /* 0x001064000800017f */
[----:B-1----:R-:W-:Y:S05]  /*b550*/  @!P0 NANOSLEEP.SYNCS 0x989680 ;  /* 0x009896800000895d */ /* 0x002fea0003900000 */
[----:B------:R-:W1:Y:S02]  /*b560*/  @!P0 SYNCS.PHASECHK.TRANS64 P0, [R9+URZ], R4 ;  /* 0x00000004090085a7 */ /* 0x000e64000800007f */
[----:B-1----:R-:W-:Y:S05]  /*b570*/  @!P0 BRA `(.L_x_227) ;  /* 0xfffffffc00f08947 */ /* 0x002fea000383ffff */
[----:B------:R-:W-:Y:S05]  /*b580*/  BRA `(.L_x_273) ;  /* 0xfffffff000407947 */ /* 0x000fea000383ffff */
.L_x_228:
[----:B0-----:R0:W1:Y:S02]  /*b590*/  SYNCS.PHASECHK.TRANS64.TRYWAIT P0, [R8+URZ], R5 ;  /* 0x00000005080075a7 */ /* 0x001064000800017f */
[----:B-1----:R-:W-:Y:S05]  /*b5a0*/  @!P0 NANOSLEEP.SYNCS 0x989680 ;  /* 0x009896800000895d */ /* 0x002fea0003900000 */
[----:B------:R-:W1:Y:S02]  /*b5b0*/  @!P0 SYNCS.PHASECHK.TRANS64 P0, [R8+URZ], R5 ;  /* 0x00000005080085a7 */ /* 0x000e64000800007f */
[----:B-1----:R-:W-:Y:S05]  /*b5c0*/  @!P0 BRA `(.L_x_228) ;  /* 0xfffffffc00f08947 */ /* 0x002fea000383ffff */
[----:B------:R-:W-:Y:S05]  /*b5d0*/  BRA `(.L_x_274) ;  /* 0xfffffff000507947 */ /* 0x000fea000383ffff */
.L_x_229:
[----:B-1----:R1:W2:Y:S02]  /*b5e0*/  SYNCS.PHASECHK.TRANS64.TRYWAIT P0, [R11+URZ], R6 ;  /* 0x000000060b0075a7 */ /* 0x0022a4000800017f */
[----:B--2---:R-:W-:Y:S05]  /*b5f0*/  @!P0 NANOSLEEP.SYNCS 0x989680 ;  /* 0x009896800000895d */ /* 0x004fea0003900000 */
[----:B------:R-:W2:Y:S02]  /*b600*/  @!P0 SYNCS.PHASECHK.TRANS64 P0, [R11+URZ], R6 ;  /* 0x000000060b0085a7 */ /* 0x000ea4000800007f */
[----:B--2---:R-:W-:Y:S05]  /*b610*/  @!P0 BRA `(.L_x_229) ;  /* 0xfffffffc00f08947 */ /* 0x004fea000383ffff */
[----:B------:R-:W-:Y:S05]  /*b620*/  BRA `(.L_x_275) ;  /* 0xfffffff000587947 */ /* 0x000fea000383ffff */
.L_x_276:
[----:B------:R-:W-:-:S00]  /*b630*/  BRA `(.L_x_276) ;  /* 0xfffffffc00fc7947 */ /* 0x000fc0000383ffff */
[----:B------:R-:W-:-:S00]  /*b640*/  NOP ;  /* 0x0000000000007918 */ /* 0x000fc00000000000 */
        /* <DEDUP_REMOVED lines=11> */
.L_x_277:


//--------------------- .nv.shared._ZN7cutlass13device_kernelINS_4gemm6kernel13GemmUniversalIN4cute5tupleIJiiiiEEENS1_10collective13CollectiveMmaINS1_37MainloopSm90TmaGmmaWarpSpecializedFP8ILi37ENS5_IJNS4_1CILi2EEENSA_ILi1EEESC_EEENS1_32KernelTmaWarpSpecializedPingpongEEENS5_IJNSA_ILi64EEENSA_ILi128EEENSA_ILi32EEEEEENS_12float_e5m2_tENS5_IJlSC_lEEESK_SL_NS4_8TiledMMAINS4_8MMA_AtomIJNS4_4SM904GMMA31MMA_64x128x32_F32E5M2E5M2_SS_TNILNSP_7ScaleInE1ELSR_1EEEEEENS4_6LayoutINS5_IJSC_SC_SC_EEENS5_IJNSA_ILi0EEESW_SW_EEEEENS5_IJNS4_10UnderscoreESZ_SZ_EEEEENS4_13SM90_TMA_LOADENS4_14ComposedLayoutINS4_7SwizzleILi1ELi4ELi3EEENS4_18smem_ptr_flag_bitsILi8EEENSU_INS5_IJNSA_ILi8EEESI_EEENS5_IJSI_SC_EEEEEEEvNS4_8identityENS4_23SM90_TMA_LOAD_MULTICASTES1C_vS1D_EENS_8epilogue10collective6detail29Sm90TmaWarpSpecializedAdapterINS1H_15DefaultEpilogueISK_SL_SL_NS1G_6thread17LinearCombinationISK_Li1EffLNS1L_9ScaleType4KindE0ELNS_15FloatRoundStyleE2ESK_EENS1_15EpilogueDefaultEEEEEvvEEEEvNT_6ParamsE --------------------------
	.section	.nv.shared._ZN7cutlass13device_kernelINS_4gemm6kernel13GemmUniversalIN4cute5tupleIJiiiiEEENS1_10collective13CollectiveMmaINS1_37MainloopSm90TmaGmmaWarpSpecializedFP8ILi37ENS5_IJNS4_1CILi2EEENSA_ILi1EEESC_EEENS1_32KernelTmaWarpSpecializedPingpongEEENS5_IJNSA_ILi64EEENSA_ILi128EEENSA_ILi32EEEEEENS_12float_e5m2_tENS5_IJlSC_lEEESK_SL_NS4_8TiledMMAINS4_8MMA_AtomIJNS4_4SM904GMMA31MMA_64x128x32_F32E5M2E5M2_SS_TNILNSP_7ScaleInE1ELSR_1EEEEEENS4_6LayoutINS5_IJSC_SC_SC_EEENS5_IJNSA_ILi0EEESW_SW_EEEEENS5_IJNS4_10UnderscoreESZ_SZ_EEEEENS4_13SM90_TMA_LOADENS4_14ComposedLayoutINS4_7SwizzleILi1ELi4ELi3EEENS4_18smem_ptr_flag_bitsILi8EEENSU_INS5_IJNSA_ILi8EEESI_EEENS5_IJSI_SC_EEEEEEEvNS4_8identityENS4_23SM90_TMA_LOAD_MULTICASTES1C_vS1D_EENS_8epilogue10collective6detail29Sm90TmaWarpSpecializedAdapterINS1H_15DefaultEpilogueISK_SL_SL_NS1G_6thread17LinearCombinationISK_Li1EffLNS1L_9ScaleType4KindE0ELNS_15FloatRoundStyleE2ESK_EENS1_15EpilogueDefaultEEEEEvvEEEEvNT_6ParamsE,"aw",@nobits
	.sectionflags	@""
	.align	16
	.zero		1024


//--------------------- .nv.shared.reserved.0     --------------------------
	.section	.nv.shared.reserved.0,"aw",@nobits
	.weak		__nv_reservedSMEM_offset_0_alias
	.size		__nv_reservedSMEM_offset_0_alias, 0, 0
	.other		__nv_reservedSMEM_offset_0_alias,@"STO_CUDA_RESERVED_SHARED STV_DEFAULT"
__nv_reservedSMEM_offset_0_alias:
	.zero		0


//--------------------- .nv.global                --------------------------
	.section	.nv.global,"aw",@nobits
.nv.global:
	.type		_ZN40_INTERNAL_eba7ccf7_4_k_cu_50276f40_280974cute1_E,@object
	.size		_ZN40_INTERNAL_eba7ccf7_4_k_cu_50276f40_280974cute1_E,(_ZN40_INTERNAL_eba7ccf7_4_k_cu_50276f40_280974cuda3std3__45__cpo6cbeginE - _ZN40_INTERNAL_eba7ccf7_4_k_cu_50276f40_280974cute1_E)
_ZN40_INTERNAL_eba7ccf7_4_k_cu_50276f40_280974cute1_E:
	.zero		1
	.type		_ZN40_INTERNAL_eba7ccf7_4_k_cu_50276f40_280974cuda3std3__45__cpo6cbeginE,@object
	.size		_ZN40_INTERNAL_eba7ccf7_4_k_cu_50276f40_280974cuda3std3__45__cpo6cbeginE,(_ZN40_INTERNAL_eba7ccf7_4_k_cu_50276f40_280974cuda3std3__48in_placeE - _ZN40_INTERNAL_eba7ccf7_4_k_cu_50276f40_280974cuda3std3__45__cpo6cbeginE)
_ZN40_INTERNAL_eba7ccf7_4_k_cu_50276f40_280974cuda3std3__45__cpo6cbeginE:
	.zero		1
	.type		_ZN40_INTERNAL_eba7ccf7_4_k_cu_50276f40_280974cuda3std3__48in_placeE,@object
	.size		_ZN40_INTERNAL_eba7ccf7_4_k_cu_50276f40_280974cuda3std3__48in_placeE,(_ZN40_INTERNAL_eba7ccf7_4_k_cu_50276f40_280974cuda3std6ranges3__45__cpo9iter_moveE - _ZN40_INTERNAL_eba7ccf7_4_k_cu_50276f40_280974cuda3std3__48in_placeE)
_ZN40_INTERNAL_eba7ccf7_4_k_cu_50276f40_280974cuda3std3__48in_placeE:
	.zero		1
	.type		_ZN40_INTERNAL_eba7ccf7_4_k_cu_50276f40_280974cuda3std6ranges3__45__cpo9iter_moveE,@object
	.size		_ZN40_INTERNAL_eba7ccf7_4_k_cu_50276f40_280974cuda3std6ranges3__45__cpo9iter_moveE,(_ZN40_INTERNAL_eba7ccf7_4_k_cu_50276f40_280974cuda3std3__45__cpo5beginE - _ZN40_INTERNAL_eba7ccf7_4_k_cu_50276f40_280974cuda3std6ranges3__45__cpo9iter_moveE)
_ZN40_INTERNAL_eba7ccf7_4_k_cu_50276f40_280974cuda3std6ranges3__45__cpo9iter_moveE:
	.zero		1
	.type		_ZN40_INTERNAL_eba7ccf7_4_k_cu_50276f40_280974cuda3std3__45__cpo5beginE,@object
	.size		_ZN40_INTERNAL_eba7ccf7_4_k_cu_50276f40_280974cuda3std3__45__cpo5beginE,(_ZN40_INTERNAL_eba7ccf7_4_k_cu_50276f40_280974cuda3std3__442_GLOBAL__N__eba7ccf7_4_k_cu_50276f40_280976ignoreE - _ZN40_INTERNAL_eba7ccf7_4_k_cu_50276f40_280974cuda3std3__45__cpo5beginE)
_ZN40_INTERNAL_eba7ccf7_4_k_cu_50276f40_280974cuda3std3__45__cpo5beginE:
	.zero		1
	.type		_ZN40_INTERNAL_eba7ccf7_4_k_cu_50276f40_280974cuda3std3__442_GLOBAL__N__eba7ccf7_4_k_cu_50276f40_280976ignoreE,@object
	.size		_ZN40_INTERNAL_eba7ccf7_4_k_cu_50276f40_280974cuda3std3__442_GLOBAL__N__eba7ccf7_4_k_cu_50276f40_280976ignoreE,(_ZN40_INTERNAL_eba7ccf7_4_k_cu_50276f40_280974cute7productE - _ZN40_INTERNAL_eba7ccf7_4_k_cu_50276f40_280974cuda3std3__442_GLOBAL__N__eba7ccf7_4_k_cu_50276f40_280976ignoreE)
_ZN40_INTERNAL_eba7ccf7_4_k_cu_50276f40_280974cuda3std3__442_GLOBAL__N__eba7ccf7_4_k_cu_50276f40_280976ignoreE:
	.zero		1
	.type		_ZN40_INTERNAL_eba7ccf7_4_k_cu_50276f40_280974cute7productE,@object
	.size		_ZN40_INTERNAL_eba7ccf7_4_k_cu_50276f40_280974cute7productE,(_ZN40_INTERNAL_eba7ccf7_4_k_cu_50276f40_280974cuda3std3__45__cpo3endE - _ZN40_INTERNAL_eba7ccf7_4_k_cu_50276f40_280974cute7productE)
_ZN40_INTERNAL_eba7ccf7_4_k_cu_50276f40_280974cute7productE:
	.zero		1
	.type		_ZN40_INTERNAL_eba7ccf7_4_k_cu_50276f40_280974cuda3std3__45__cpo3endE,@object
	.size		_ZN40_INTERNAL_eba7ccf7_4_k_cu_50276f40_280974cuda3std3__45__cpo3endE,(_ZN40_INTERNAL_eba7ccf7_4_k_cu_50276f40_280974cuda3std3__419piecewise_constructE - _ZN40_INTERNAL_eba7ccf7_4_k_cu_50276f40_280974cuda3std3__45__cpo3endE)
_ZN40_INTERNAL_eba7ccf7_4_k_cu_50276f40_280974cuda3std3__45__cpo3endE:
	.zero		1
	.type		_ZN40_INTERNAL_eba7ccf7_4_k_cu_50276f40_280974cuda3std3__419piecewise_constructE,@object
	.size		_ZN40_INTERNAL_eba7ccf7_4_k_cu_50276f40_280974cuda3std3__419piecewise_constructE,(_ZN40_INTERNAL_eba7ccf7_4_k_cu_50276f40_280974cuda3std3__45__cpo4cendE - _ZN40_INTERNAL_eba7ccf7_4_k_cu_50276f40_280974cuda3std3__419piecewise_constructE)
_ZN40_INTERNAL_eba7ccf7_4_k_cu_50276f40_280974cuda3std3__419piecewise_constructE:
	.zero		1
	.type		_ZN40_INTERNAL_eba7ccf7_4_k_cu_50276f40_280974cuda3std3__45__cpo4cendE,@object
	.size		_ZN40_INTERNAL_eba7ccf7_4_k_cu_50276f40_280974cuda3std3__45__cpo4cendE,(_ZN40_INTERNAL_eba7ccf7_4_k_cu_50276f40_280974cuda3std6ranges3__45__cpo4swapE - _ZN40_INTERNAL_eba7ccf7_4_k_cu_50276f40_280974cuda3std3__45__cpo4cendE)
_ZN40_INTERNAL_eba7ccf7_4_k_cu_50276f40_280974cuda3std3__45__cpo4cendE:
	.zero		1
	.type		_ZN40_INTERNAL_eba7ccf7_4_k_cu_50276f40_280974cuda3std6ranges3__45__cpo4swapE,@object
	.size		_ZN40_INTERNAL_eba7ccf7_4_k_cu_50276f40_280974cuda3std6ranges3__45__cpo4swapE,(.L_7 - _ZN40_INTERNAL_eba7ccf7_4_k_cu_50276f40_280974cuda3std6ranges3__45__cpo4swapE)
_ZN40_INTERNAL_eba7ccf7_4_k_cu_50276f40_280974cuda3std6ranges3__45__cpo4swapE:
	.zero		1
.L_7:


//--------------------- .nv.constant0._ZN7cutlass13device_kernelINS_4gemm6kernel13GemmUniversalIN4cute5tupleIJiiiiEEENS1_10collective13CollectiveMmaINS1_37MainloopSm90TmaGmmaWarpSpecializedFP8ILi37ENS5_IJNS4_1CILi2EEENSA_ILi1EEESC_EEENS1_32KernelTmaWarpSpecializedPingpongEEENS5_IJNSA_ILi64EEENSA_ILi128EEENSA_ILi32EEEEEENS_12float_e5m2_tENS5_IJlSC_lEEESK_SL_NS4_8TiledMMAINS4_8MMA_AtomIJNS4_4SM904GMMA31MMA_64x128x32_F32E5M2E5M2_SS_TNILNSP_7ScaleInE1ELSR_1EEEEEENS4_6LayoutINS5_IJSC_SC_SC_EEENS5_IJNSA_ILi0EEESW_SW_EEEEENS5_IJNS4_10UnderscoreESZ_SZ_EEEEENS4_13SM90_TMA_LOADENS4_14ComposedLayoutINS4_7SwizzleILi1ELi4ELi3EEENS4_18smem_ptr_flag_bitsILi8EEENSU_INS5_IJNSA_ILi8EEESI_EEENS5_IJSI_SC_EEEEEEEvNS4_8identityENS4_23SM90_TMA_LOAD_MULTICASTES1C_vS1D_EENS_8epilogue10collective6detail29Sm90TmaWarpSpecializedAdapterINS1H_15DefaultEpilogueISK_SL_SL_NS1G_6thread17LinearCombinationISK_Li1EffLNS1L_9ScaleType4KindE0ELNS_15FloatRoundStyleE2ESK_EENS1_15EpilogueDefaultEEEEEvvEEEEvNT_6ParamsE --------------------------
	.section	.nv.constant0._ZN7cutlass13device_kernelINS_4gemm6kernel13GemmUniversalIN4cute5tupleIJiiiiEEENS1_10collective13CollectiveMmaINS1_37MainloopSm90TmaGmmaWarpSpecializedFP8ILi37ENS5_IJNS4_1CILi2EEENSA_ILi1EEESC_EEENS1_32KernelTmaWarpSpecializedPingpongEEENS5_IJNSA_ILi64EEENSA_ILi128EEENSA_ILi32EEEEEENS_12float_e5m2_tENS5_IJlSC_lEEESK_SL_NS4_8TiledMMAINS4_8MMA_AtomIJNS4_4SM904GMMA31MMA_64x128x32_F32E5M2E5M2_SS_TNILNSP_7ScaleInE1ELSR_1EEEEEENS4_6LayoutINS5_IJSC_SC_SC_EEENS5_IJNSA_ILi0EEESW_SW_EEEEENS5_IJNS4_10UnderscoreESZ_SZ_EEEEENS4_13SM90_TMA_LOADENS4_14ComposedLayoutINS4_7SwizzleILi1ELi4ELi3EEENS4_18smem_ptr_flag_bitsILi8EEENSU_INS5_IJNSA_ILi8EEESI_EEENS5_IJSI_SC_EEEEEEEvNS4_8identityENS4_23SM90_TMA_LOAD_MULTICASTES1C_vS1D_EENS_8epilogue10collective6detail29Sm90TmaWarpSpecializedAdapterINS1H_15DefaultEpilogueISK_SL_SL_NS1G_6thread17LinearCombinationISK_Li1EffLNS1L_9ScaleType4KindE0ELNS_15FloatRoundStyleE2ESK_EENS1_15EpilogueDefaultEEEEEvvEEEEvNT_6ParamsE,"a",@progbits
	.sectionflags	@""
	.align	4
.nv.constant0._ZN7cutlass13device_kernelINS_4gemm6kernel13GemmUniversalIN4cute5tupleIJiiiiEEENS1_10collective13CollectiveMmaINS1_37MainloopSm90TmaGmmaWarpSpecializedFP8ILi37ENS5_IJNS4_1CILi2EEENSA_ILi1EEESC_EEENS1_32KernelTmaWarpSpecializedPingpongEEENS5_IJNSA_ILi64EEENSA_ILi128EEENSA_ILi32EEEEEENS_12float_e5m2_tENS5_IJlSC_lEEESK_SL_NS4_8TiledMMAINS4_8MMA_AtomIJNS4_4SM904GMMA31MMA_64x128x32_F32E5M2E5M2_SS_TNILNSP_7ScaleInE1ELSR_1EEEEEENS4_6LayoutINS5_IJSC_SC_SC_EEENS5_IJNSA_ILi0EEESW_SW_EEEEENS5_IJNS4_10UnderscoreESZ_SZ_EEEEENS4_13SM90_TMA_LOADENS4_14ComposedLayoutINS4_7SwizzleILi1ELi4ELi3EEENS4_18smem_ptr_flag_bitsILi8EEENSU_INS5_IJNSA_ILi8EEESI_EEENS5_IJSI_SC_EEEEEEEvNS4_8identityENS4_23SM90_TMA_LOAD_MULTICASTES1C_vS1D_EENS_8epilogue10collective6detail29Sm90TmaWarpSpecializedAdapterINS1H_15DefaultEpilogueISK_SL_SL_NS1G_6thread17LinearCombinationISK_Li1EffLNS1L_9ScaleType4KindE0ELNS_15FloatRoundStyleE2ESK_EENS1_15EpilogueDefaultEEEEEvvEEEEvNT_6ParamsE:
	.zero		1664


//--------------------- SYMBOLS --------------------------

	.type		.nv.reservedSmem.offset0,@object
	.size		.nv.reservedSmem.offset0,0x4
